//
// Generated by NVIDIA NVVM Compiler
//
// Compiler Build ID: CL-36424714
// Cuda compilation tools, release 13.0, V13.0.88
// Based on NVVM 20.0.0
//

.version 9.0
.target sm_100
.address_size 64

	// .globl	_Z6kernelPKcPc
// _ZZ6kernelPKcPcE5local has been demoted

.visible .entry _Z6kernelPKcPc(
	.param .u64 .ptr .align 1 _Z6kernelPKcPc_param_0,
	.param .u64 .ptr .align 1 _Z6kernelPKcPc_param_1
)
{
	.reg .pred 	%p<94>;
	.reg .b16 	%rs<59>;
	.reg .b32 	%r<88>;
	.reg .b64 	%rd<52>;
	// demoted variable
	.shared .align 1 .b8 _ZZ6kernelPKcPcE5local[36];
	ld.param.u64 	%rd11, [_Z6kernelPKcPc_param_0];
	cvta.to.global.u64 	%rd1, %rd11;
	mov.u32 	%r1, %tid.x;
	mov.u32 	%r2, %tid.y;
	mov.u32 	%r23, %ctaid.x;
	mov.u32 	%r4, %ntid.x;
	mad.lo.s32 	%r24, %r23, %r4, %r1;
	mov.u32 	%r5, %ctaid.y;
	mov.u32 	%r6, %ntid.y;
	mad.lo.s32 	%r25, %r5, %r6, %r2;
	shl.b32 	%r26, %r24, 5;
	add.s32 	%r7, %r25, %r26;
	cvt.u64.u32 	%rd12, %r7;
	add.s64 	%rd2, %rd1, %rd12;
	ld.global.u8 	%rs4, [%rd2];
	mov.u32 	%r27, _ZZ6kernelPKcPcE5local;
	mad.lo.s32 	%r8, %r1, 6, %r27;
	add.s32 	%r9, %r8, 6;
	add.s32 	%r10, %r9, %r2;
	st.shared.u8 	[%r10+1], %rs4;
	setp.ne.s32 	%p2, %r23, 0;
	mov.u32 	%r28, %nctaid.x;
	add.s32 	%r11, %r28, -1;
	setp.lt.u32 	%p3, %r23, %r11;
	and.pred  	%p1, %p2, %p3;
	not.pred 	%p4, %p1;
	setp.eq.s32 	%p5, %r5, 0;
	add.s32 	%r12, %r27, %r2;
	add.s32 	%r30, %r7, -1;
	cvt.u64.u32 	%rd13, %r30;
	add.s64 	%rd3, %rd1, %rd13;
	add.s32 	%r31, %r7, -31;
	cvt.u64.u32 	%rd14, %r31;
	add.s64 	%rd4, %rd1, %rd14;
	or.pred  	%p6, %p5, %p4;
	@%p6 bra 	$L__BB0_18;
	mov.u32 	%r39, %nctaid.y;
	add.s32 	%r40, %r39, -1;
	setp.ge.u32 	%p28, %r5, %r40;
	@%p28 bra 	$L__BB0_47;
	setp.ne.s32 	%p77, %r1, 0;
	@%p77 bra 	$L__BB0_4;
	add.s32 	%r66, %r7, -32;
	cvt.u64.u32 	%rd36, %r66;
	add.s64 	%rd37, %rd1, %rd36;
	ld.global.u8 	%rs49, [%rd37];
	st.shared.u8 	[%r12+1], %rs49;
$L__BB0_4:
	add.s32 	%r13, %r4, -1;
	setp.ne.s32 	%p78, %r1, %r13;
	@%p78 bra 	$L__BB0_6;
	add.s32 	%r67, %r7, 32;
	cvt.u64.u32 	%rd38, %r67;
	add.s64 	%rd39, %rd1, %rd38;
	ld.global.u8 	%rs50, [%rd39];
	st.shared.u8 	[%r10+7], %rs50;
$L__BB0_6:
	setp.ne.s32 	%p79, %r2, 0;
	@%p79 bra 	$L__BB0_8;
	ld.global.u8 	%rs51, [%rd3];
	st.shared.u8 	[%r9], %rs51;
$L__BB0_8:
	add.s32 	%r14, %r6, -1;
	setp.ne.s32 	%p80, %r2, %r14;
	@%p80 bra 	$L__BB0_10;
	add.s32 	%r68, %r7, 1;
	cvt.u64.u32 	%rd40, %r68;
	add.s64 	%rd41, %rd1, %rd40;
	ld.global.u8 	%rs52, [%rd41];
	st.shared.u8 	[%r10+2], %rs52;
$L__BB0_10:
	or.b32  	%r69, %r2, %r1;
	setp.ne.s32 	%p81, %r69, 0;
	@%p81 bra 	$L__BB0_12;
	add.s32 	%r70, %r7, -33;
	cvt.u64.u32 	%rd42, %r70;
	add.s64 	%rd43, %rd1, %rd42;
	ld.global.u8 	%rs53, [%rd43];
	st.shared.u8 	[%r10+-6], %rs53;
$L__BB0_12:
	setp.ne.s32 	%p82, %r2, %r14;
	setp.ne.s32 	%p83, %r1, 0;
	or.pred  	%p84, %p83, %p82;
	@%p84 bra 	$L__BB0_14;
	ld.global.u8 	%rs54, [%rd4];
	st.shared.u8 	[%r12+2], %rs54;
$L__BB0_14:
	setp.ne.s32 	%p85, %r2, 0;
	setp.ne.s32 	%p86, %r1, %r14;
	or.pred  	%p87, %p85, %p86;
	@%p87 bra 	$L__BB0_16;
	add.s32 	%r71, %r7, 31;
	cvt.u64.u32 	%rd44, %r71;
	add.s64 	%rd45, %rd1, %rd44;
	ld.global.u8 	%rs55, [%rd45];
	st.shared.u8 	[%r8+12], %rs55;
$L__BB0_16:
	setp.ne.s32 	%p88, %r2, %r14;
	setp.ne.s32 	%p89, %r1, %r13;
	or.pred  	%p90, %p88, %p89;
	@%p90 bra 	$L__BB0_109;
	add.s32 	%r72, %r7, 33;
	cvt.u64.u32 	%rd46, %r72;
	add.s64 	%rd47, %rd1, %rd46;
	ld.global.u8 	%rs56, [%rd47];
	st.shared.u8 	[%r10+8], %rs56;
	bra.uni 	$L__BB0_109;
$L__BB0_18:
	setp.ne.s32 	%p7, %r23, 0;
	@%p7 bra 	$L__BB0_47;
	setp.ne.s32 	%p8, %r1, 0;
	@%p8 bra 	$L__BB0_21;
	ld.global.u8 	%rs5, [%rd2+992];
	st.shared.u8 	[%r12+1], %rs5;
$L__BB0_21:
	add.s32 	%r15, %r4, -1;
	setp.ne.s32 	%p9, %r1, %r15;
	@%p9 bra 	$L__BB0_23;
	ld.global.u8 	%rs6, [%rd2+32];
	st.shared.u8 	[%r10+7], %rs6;
$L__BB0_23:
	setp.ne.s32 	%p10, %r2, 0;
	@%p10 bra 	$L__BB0_27;
	setp.ne.s32 	%p11, %r5, 0;
	@%p11 bra 	$L__BB0_26;
	ld.global.u8 	%rs8, [%rd2+31];
	st.shared.u8 	[%r9], %rs8;
	bra.uni 	$L__BB0_27;
$L__BB0_26:
	ld.global.u8 	%rs7, [%rd3];
	st.shared.u8 	[%r9], %rs7;
$L__BB0_27:
	add.s32 	%r16, %r6, -1;
	setp.ne.s32 	%p12, %r2, %r16;
	@%p12 bra 	$L__BB0_31;
	mov.u32 	%r32, %nctaid.y;
	add.s32 	%r33, %r32, -1;
	setp.eq.s32 	%p13, %r5, %r33;
	@%p13 bra 	$L__BB0_30;
	ld.global.u8 	%rs9, [%rd2+1];
	st.shared.u8 	[%r10+2], %rs9;
	bra.uni 	$L__BB0_31;
$L__BB0_30:
	ld.global.u8 	%rs10, [%rd4];
	st.shared.u8 	[%r10+2], %rs10;
$L__BB0_31:
	or.b32  	%r34, %r2, %r1;
	setp.ne.s32 	%p14, %r34, 0;
	@%p14 bra 	$L__BB0_35;
	setp.ne.s32 	%p15, %r5, 0;
	@%p15 bra 	$L__BB0_34;
	ld.global.u8 	%rs12, [%rd2+1023];
	st.shared.u8 	[%r10+-6], %rs12;
	bra.uni 	$L__BB0_35;
$L__BB0_34:
	ld.global.u8 	%rs11, [%rd2+991];
	st.shared.u8 	[%r10+-6], %rs11;
$L__BB0_35:
	setp.ne.s32 	%p16, %r2, %r16;
	setp.ne.s32 	%p17, %r1, 0;
	or.pred  	%p18, %p17, %p16;
	@%p18 bra 	$L__BB0_39;
	mov.u32 	%r35, %nctaid.y;
	add.s32 	%r36, %r35, -1;
	setp.eq.s32 	%p19, %r5, %r36;
	@%p19 bra 	$L__BB0_38;
	ld.global.u8 	%rs13, [%rd2+993];
	st.shared.u8 	[%r12+2], %rs13;
	bra.uni 	$L__BB0_39;
$L__BB0_38:
	ld.global.u8 	%rs14, [%rd2+961];
	st.shared.u8 	[%r12+2], %rs14;
$L__BB0_39:
	setp.ne.s32 	%p20, %r2, 0;
	setp.ne.s32 	%p21, %r1, %r15;
	or.pred  	%p22, %p20, %p21;
	@%p22 bra 	$L__BB0_43;
	setp.ne.s32 	%p23, %r5, 0;
	@%p23 bra 	$L__BB0_42;
	ld.global.u8 	%rs16, [%rd2+63];
	st.shared.u8 	[%r8+12], %rs16;
	bra.uni 	$L__BB0_43;
$L__BB0_42:
	ld.global.u8 	%rs15, [%rd2+31];
	st.shared.u8 	[%r8+12], %rs15;
$L__BB0_43:
	setp.ne.s32 	%p24, %r2, %r16;
	setp.ne.s32 	%p25, %r1, %r15;
	or.pred  	%p26, %p25, %p24;
	@%p26 bra 	$L__BB0_47;
	mov.u32 	%r37, %nctaid.y;
	add.s32 	%r38, %r37, -1;
	setp.eq.s32 	%p27, %r5, %r38;
	@%p27 bra 	$L__BB0_46;
	ld.global.u8 	%rs17, [%rd2+33];
	st.shared.u8 	[%r10+8], %rs17;
	bra.uni 	$L__BB0_47;
$L__BB0_46:
	ld.global.u8 	%rs18, [%rd2+33];
	st.shared.u8 	[%r10+8], %rs18;
$L__BB0_47:
	setp.ne.s32 	%p29, %r23, %r11;
	add.s32 	%r41, %r7, -32;
	cvt.u64.u32 	%rd15, %r41;
	add.s64 	%rd5, %rd1, %rd15;
	add.s32 	%r42, %r7, 1;
	cvt.u64.u32 	%rd16, %r42;
	add.s64 	%rd6, %rd1, %rd16;
	add.s32 	%r43, %r7, -33;
	cvt.u64.u32 	%rd17, %r43;
	add.s64 	%rd7, %rd1, %rd17;
	add.s32 	%r44, %r7, -63;
	cvt.u64.u32 	%rd18, %r44;
	add.s64 	%rd8, %rd1, %rd18;
	@%p29 bra 	$L__BB0_76;
	setp.ne.s32 	%p30, %r1, 0;
	@%p30 bra 	$L__BB0_50;
	ld.global.u8 	%rs19, [%rd5];
	st.shared.u8 	[%r12+1], %rs19;
$L__BB0_50:
	add.s32 	%r17, %r4, -1;
	setp.ne.s32 	%p31, %r1, %r17;
	@%p31 bra 	$L__BB0_52;
	add.s32 	%r45, %r7, -992;
	cvt.u64.u32 	%rd19, %r45;
	add.s64 	%rd20, %rd1, %rd19;
	ld.global.u8 	%rs20, [%rd20];
	st.shared.u8 	[%r10+7], %rs20;
$L__BB0_52:
	setp.ne.s32 	%p32, %r2, 0;
	@%p32 bra 	$L__BB0_56;
	setp.ne.s32 	%p33, %r5, 0;
	@%p33 bra 	$L__BB0_55;
	ld.global.u8 	%rs22, [%rd2+31];
	st.shared.u8 	[%r9], %rs22;
	bra.uni 	$L__BB0_56;
$L__BB0_55:
	ld.global.u8 	%rs21, [%rd3];
	st.shared.u8 	[%r9], %rs21;
$L__BB0_56:
	add.s32 	%r18, %r6, -1;
	setp.ne.s32 	%p34, %r2, %r18;
	@%p34 bra 	$L__BB0_60;
	mov.u32 	%r46, %nctaid.y;
	add.s32 	%r47, %r46, -1;
	setp.eq.s32 	%p35, %r5, %r47;
	@%p35 bra 	$L__BB0_59;
	ld.global.u8 	%rs23, [%rd6];
	st.shared.u8 	[%r10+2], %rs23;
	bra.uni 	$L__BB0_60;
$L__BB0_59:
	ld.global.u8 	%rs24, [%rd4];
	st.shared.u8 	[%r10+2], %rs24;
$L__BB0_60:
	or.b32  	%r48, %r2, %r1;
	setp.ne.s32 	%p36, %r48, 0;
	@%p36 bra 	$L__BB0_64;
	setp.ne.s32 	%p37, %r5, 0;
	@%p37 bra 	$L__BB0_63;
	ld.global.u8 	%rs26, [%rd3];
	st.shared.u8 	[%r10+-6], %rs26;
	bra.uni 	$L__BB0_64;
$L__BB0_63:
	ld.global.u8 	%rs25, [%rd7];
	st.shared.u8 	[%r10+-6], %rs25;
$L__BB0_64:
	or.pred  	%p40, %p30, %p34;
	@%p40 bra 	$L__BB0_68;
	mov.u32 	%r49, %nctaid.y;
	add.s32 	%r50, %r49, -1;
	setp.eq.s32 	%p41, %r5, %r50;
	@%p41 bra 	$L__BB0_67;
	ld.global.u8 	%rs27, [%rd4];
	st.shared.u8 	[%r12+2], %rs27;
	bra.uni 	$L__BB0_68;
$L__BB0_67:
	ld.global.u8 	%rs28, [%rd8];
	st.shared.u8 	[%r12+2], %rs28;
$L__BB0_68:
	or.pred  	%p44, %p32, %p31;
	@%p44 bra 	$L__BB0_72;
	setp.ne.s32 	%p45, %r5, 0;
	@%p45 bra 	$L__BB0_71;
	add.s32 	%r52, %r7, -961;
	cvt.u64.u32 	%rd23, %r52;
	add.s64 	%rd24, %rd1, %rd23;
	ld.global.u8 	%rs30, [%rd24];
	st.shared.u8 	[%r8+12], %rs30;
	bra.uni 	$L__BB0_72;
$L__BB0_71:
	add.s32 	%r51, %r7, -993;
	cvt.u64.u32 	%rd21, %r51;
	add.s64 	%rd22, %rd1, %rd21;
	ld.global.u8 	%rs29, [%rd22];
	st.shared.u8 	[%r8+12], %rs29;
$L__BB0_72:
	setp.ne.s32 	%p46, %r2, %r18;
	setp.ne.s32 	%p47, %r1, %r17;
	or.pred  	%p48, %p47, %p46;
	@%p48 bra 	$L__BB0_76;
	mov.u32 	%r53, %nctaid.y;
	add.s32 	%r54, %r53, -1;
	setp.eq.s32 	%p49, %r5, %r54;
	@%p49 bra 	$L__BB0_75;
	add.s32 	%r55, %r7, -991;
	cvt.u64.u32 	%rd25, %r55;
	add.s64 	%rd26, %rd1, %rd25;
	ld.global.u8 	%rs31, [%rd26];
	st.shared.u8 	[%r10+8], %rs31;
	bra.uni 	$L__BB0_76;
$L__BB0_75:
	add.s32 	%r56, %r7, -1023;
	cvt.u64.u32 	%rd27, %r56;
	add.s64 	%rd28, %rd1, %rd27;
	ld.global.u8 	%rs32, [%rd28];
	st.shared.u8 	[%r10+8], %rs32;
$L__BB0_76:
	setp.ne.s32 	%p50, %r5, 0;
	add.s32 	%r57, %r7, 32;
	cvt.u64.u32 	%rd29, %r57;
	add.s64 	%rd9, %rd1, %rd29;
	or.pred  	%p52, %p50, %p4;
	@%p52 bra 	$L__BB0_93;
	setp.ne.s32 	%p53, %r1, 0;
	@%p53 bra 	$L__BB0_79;
	ld.global.u8 	%rs33, [%rd5];
	st.shared.u8 	[%r12+1], %rs33;
$L__BB0_79:
	add.s32 	%r19, %r4, -1;
	setp.ne.s32 	%p54, %r1, %r19;
	@%p54 bra 	$L__BB0_81;
	ld.global.u8 	%rs34, [%rd9];
	st.shared.u8 	[%r10+7], %rs34;
$L__BB0_81:
	add.s32 	%r20, %r6, -1;
	setp.ne.s32 	%p55, %r2, %r20;
	@%p55 bra 	$L__BB0_83;
	ld.global.u8 	%rs35, [%rd6];
	st.shared.u8 	[%r10+2], %rs35;
$L__BB0_83:
	setp.ne.s32 	%p56, %r2, 0;
	@%p56 bra 	$L__BB0_85;
	ld.global.u8 	%rs36, [%rd2+31];
	st.shared.u8 	[%r9], %rs36;
$L__BB0_85:
	or.pred  	%p59, %p53, %p55;
	@%p59 bra 	$L__BB0_87;
	ld.global.u8 	%rs37, [%rd4];
	st.shared.u8 	[%r12+2], %rs37;
$L__BB0_87:
	or.pred  	%p62, %p55, %p54;
	@%p62 bra 	$L__BB0_89;
	add.s32 	%r58, %r7, 33;
	cvt.u64.u32 	%rd30, %r58;
	add.s64 	%rd31, %rd1, %rd30;
	ld.global.u8 	%rs38, [%rd31];
	st.shared.u8 	[%r10+8], %rs38;
$L__BB0_89:
	or.b32  	%r59, %r1, %r2;
	setp.ne.s32 	%p63, %r59, 0;
	@%p63 bra 	$L__BB0_91;
	ld.global.u8 	%rs39, [%rd3];
	st.shared.u8 	[%r10+-6], %rs39;
$L__BB0_91:
	setp.ne.s32 	%p64, %r2, 0;
	setp.ne.s32 	%p65, %r1, %r19;
	or.pred  	%p66, %p64, %p65;
	@%p66 bra 	$L__BB0_93;
	add.s32 	%r60, %r7, 63;
	cvt.u64.u32 	%rd32, %r60;
	add.s64 	%rd33, %rd1, %rd32;
	ld.global.u8 	%rs40, [%rd33];
	st.shared.u8 	[%r8+12], %rs40;
$L__BB0_93:
	@%p4 bra 	$L__BB0_109;
	mov.u32 	%r61, %nctaid.y;
	add.s32 	%r62, %r61, -1;
	setp.ne.s32 	%p68, %r5, %r62;
	@%p68 bra 	$L__BB0_109;
	setp.ne.s32 	%p69, %r1, 0;
	@%p69 bra 	$L__BB0_97;
	ld.global.u8 	%rs41, [%rd5];
	st.shared.u8 	[%r12+1], %rs41;
$L__BB0_97:
	add.s32 	%r21, %r4, -1;
	setp.ne.s32 	%p70, %r1, %r21;
	@%p70 bra 	$L__BB0_99;
	ld.global.u8 	%rs42, [%rd9];
	st.shared.u8 	[%r10+7], %rs42;
$L__BB0_99:
	setp.ne.s32 	%p71, %r2, 0;
	@%p71 bra 	$L__BB0_104;
	setp.ne.s32 	%p72, %r1, 0;
	ld.global.u8 	%rs43, [%rd3];
	st.shared.u8 	[%r9], %rs43;
	@%p72 bra 	$L__BB0_102;
	ld.global.u8 	%rs44, [%rd7];
	st.shared.u8 	[_ZZ6kernelPKcPcE5local], %rs44;
$L__BB0_102:
	add.s32 	%r63, %r6, -1;
	setp.ne.s32 	%p73, %r1, %r63;
	@%p73 bra 	$L__BB0_104;
	add.s32 	%r64, %r7, 31;
	cvt.u64.u32 	%rd34, %r64;
	add.s64 	%rd35, %rd1, %rd34;
	ld.global.u8 	%rs45, [%rd35];
	st.shared.u8 	[%r8+12], %rs45;
$L__BB0_104:
	add.s32 	%r65, %r6, -1;
	setp.ne.s32 	%p74, %r2, %r65;
	@%p74 bra 	$L__BB0_109;
	setp.ne.s32 	%p75, %r1, 0;
	ld.global.u8 	%rs46, [%rd4];
	st.shared.u8 	[%r10+2], %rs46;
	@%p75 bra 	$L__BB0_107;
	ld.global.u8 	%rs47, [%rd8];
	st.shared.u8 	[%r12+2], %rs47;
$L__BB0_107:
	setp.ne.s32 	%p76, %r1, %r21;
	@%p76 bra 	$L__BB0_109;
	ld.global.u8 	%rs48, [%rd6];
	st.shared.u8 	[%r10+8], %rs48;
$L__BB0_109:
	bar.sync 	0;
	ld.shared.s8 	%r73, [%r10+-6];
	ld.shared.s8 	%r74, [%r10+-5];
	add.s32 	%r75, %r74, %r73;
	ld.shared.s8 	%r76, [%r10+-4];
	add.s32 	%r77, %r75, %r76;
	ld.shared.s8 	%r78, [%r10];
	add.s32 	%r79, %r77, %r78;
	ld.shared.s8 	%r80, [%r10+2];
	add.s32 	%r81, %r79, %r80;
	ld.shared.s8 	%r82, [%r10+6];
	add.s32 	%r83, %r81, %r82;
	ld.shared.s8 	%r84, [%r10+7];
	add.s32 	%r85, %r83, %r84;
	ld.shared.s8 	%r86, [%r10+8];
	add.s32 	%r22, %r85, %r86;
	ld.shared.u8 	%rs57, [%r10+1];
	setp.ne.s16 	%p91, %rs57, 49;
	@%p91 bra 	$L__BB0_111;
	add.s32 	%r87, %r22, -388;
	setp.lt.u32 	%p93, %r87, -2;
	selp.b16 	%rs58, 48, 49, %p93;
	bra.uni 	$L__BB0_112;
$L__BB0_111:
	setp.eq.s32 	%p92, %r22, 387;
	selp.b16 	%rs58, 49, 48, %p92;
$L__BB0_112:
	ld.param.u64 	%rd51, [_Z6kernelPKcPc_param_1];
	cvt.u64.u32 	%rd48, %r7;
	cvta.to.global.u64 	%rd49, %rd51;
	add.s64 	%rd50, %rd49, %rd48;
	st.global.u8 	[%rd50], %rs58;
	ret;

}


// ===== COMPILED SASS (sm_100) =====

	.target	sm_100

	.elftype	@"ET_EXEC"


//--------------------- .note.nv.tkinfo           --------------------------
	.section	.note.nv.tkinfo,"",@"SHT_NOTE"
	.sectionflags	@"SHF_NOTE_NV_TKINFO"
	.tkinfo
        /*0018*/ 	.word	0x00000002
        /*0030*/ 	.string	""
        /*0030*/ 	.string	"ptxas"
        /*0030*/ 	.string	"Cuda compilation tools, release 13.0, V13.0.88"
        /*0030*/ 	.string	"Build cuda_13.0.r13.0/compiler.36424714_0"
        /*0030*/ 	.string	"-arch sm_100 -m 64 "



//--------------------- .note.nv.cuinfo           --------------------------
	.section	.note.nv.cuinfo,"",@"SHT_NOTE"
	.sectionflags	@"SHF_NOTE_NV_CUINFO"
        /*0018*/ 	.short	0x0002
        /*001a*/ 	.short	0x0064
        /*001c*/ 	.short	0x0082
	.zero		2


//--------------------- .nv.info                  --------------------------
	.section	.nv.info,"",@"SHT_CUDA_INFO"
	.align	4


	//----- nvinfo : EIATTR_REGCOUNT
	.align		4
        /*0000*/ 	.byte	0x04, 0x2f
        /*0002*/ 	.short	(.L_1 - .L_0)
	.align		4
.L_0:
        /*0004*/ 	.word	index@(_Z6kernelPKcPc)
        /*0008*/ 	.word	0x00000020


	//----- nvinfo : EIATTR_FRAME_SIZE
	.align		4
.L_1:
        /*000c*/ 	.byte	0x04, 0x11
        /*000e*/ 	.short	(.L_3 - .L_2)
	.align		4
.L_2:
        /*0010*/ 	.word	index@(_Z6kernelPKcPc)
        /*0014*/ 	.word	0x00000000


	//----- nvinfo : EIATTR_MIN_STACK_SIZE
	.align		4
.L_3:
        /*0018*/ 	.byte	0x04, 0x12
        /*001a*/ 	.short	(.L_5 - .L_4)
	.align		4
.L_4:
        /*001c*/ 	.word	index@(_Z6kernelPKcPc)
        /*0020*/ 	.word	0x00000000
.L_5:


//--------------------- .nv.compat                --------------------------
	.section	.nv.compat,"",@"SHT_CUDA_COMPAT_INFO"
	.align	4
        /*0000*/ 	.byte	0x02, 0x09, 0x00, 0x00, 0x02, 0x02, 0x01, 0x00, 0x02, 0x05, 0x05, 0x00, 0x03, 0x07, 0x01, 0x01
        /*0010*/ 	.byte	0x02, 0x03, 0x00, 0x00, 0x02, 0x06, 0x01, 0x00, 0x04, 0x0b, 0x08, 0x00, 0x09, 0x00, 0x00, 0x00
        /*0020*/ 	.byte	0x00, 0x00, 0x00, 0x00


//--------------------- .nv.info._Z6kernelPKcPc   --------------------------
	.section	.nv.info._Z6kernelPKcPc,"",@"SHT_CUDA_INFO"
	.sectionflags	@""
	.align	4


	//----- nvinfo : EIATTR_CUDA_API_VERSION
	.align		4
        /*0000*/ 	.byte	0x04, 0x37
        /*0002*/ 	.short	(.L_7 - .L_6)
.L_6:
        /*0004*/ 	.word	0x00000082


	//----- nvinfo : EIATTR_KPARAM_INFO
	.align		4
.L_7:
        /*0008*/ 	.byte	0x04, 0x17
        /*000a*/ 	.short	(.L_9 - .L_8)
.L_8:
        /*000c*/ 	.word	0x00000000
        /*0010*/ 	.short	0x0001
        /*0012*/ 	.short	0x0008
        /*0014*/ 	.byte	0x00, 0xf5, 0x21, 0x00


	//----- nvinfo : EIATTR_KPARAM_INFO
	.align		4
.L_9:
        /*0018*/ 	.byte	0x04, 0x17
        /*001a*/ 	.short	(.L_11 - .L_10)
.L_10:
        /*001c*/ 	.word	0x00000000
        /*0020*/ 	.short	0x0000
        /*0022*/ 	.short	0x0000
        /*0024*/ 	.byte	0x00, 0xf5, 0x21, 0x00


	//----- nvinfo : EIATTR_SPARSE_MMA_MASK
	.align		4
.L_11:
        /*0028*/ 	.byte	0x03, 0x50
        /*002a*/ 	.short	0x0000


	//----- nvinfo : EIATTR_MAXREG_COUNT
	.align		4
        /*002c*/ 	.byte	0x03, 0x1b
        /*002e*/ 	.short	0x00ff


	//----- nvinfo : EIATTR_NUM_BARRIERS
	.align		4
        /*0030*/ 	.byte	0x02, 0x4c
        /*0032*/ 	.byte	0x01
	.zero		1


	//----- nvinfo : EIATTR_MERCURY_ISA_VERSION
	.align		4
        /*0034*/ 	.byte	0x03, 0x5f
        /*0036*/ 	.short	0x0101


	//----- nvinfo : EIATTR_VRC_CTA_INIT_COUNT
	.align		4
        /*0038*/ 	.byte	0x02, 0x4a
	.zero		1
	.zero		1


	//----- nvinfo : EIATTR_EXIT_INSTR_OFFSETS
	.align		4
        /*003c*/ 	.byte	0x04, 0x1c
        /*003e*/ 	.short	(.L_13 - .L_12)


	//   ....[0]....
.L_12:
        /*0040*/ 	.word	0x000015e0


	//----- nvinfo : EIATTR_CRS_STACK_SIZE
	.align		4
.L_13:
        /*0044*/ 	.byte	0x04, 0x1e
        /*0046*/ 	.short	(.L_15 - .L_14)
.L_14:
        /*0048*/ 	.word	0x00000000


	//----- nvinfo : EIATTR_CBANK_PARAM_SIZE
	.align		4
.L_15:
        /*004c*/ 	.byte	0x03, 0x19
        /*004e*/ 	.short	0x0010


	//----- nvinfo : EIATTR_PARAM_CBANK
	.align		4
        /*0050*/ 	.byte	0x04, 0x0a
        /*0052*/ 	.short	(.L_17 - .L_16)
	.align		4
.L_16:
        /*0054*/ 	.word	index@(.nv.constant0._Z6kernelPKcPc)
        /*0058*/ 	.short	0x0380
        /*005a*/ 	.short	0x0010


	//----- nvinfo : EIATTR_SW_WAR
	.align		4
.L_17:
        /*005c*/ 	.byte	0x04, 0x36
        /*005e*/ 	.short	(.L_19 - .L_18)
.L_18:
        /*0060*/ 	.word	0x00000008
.L_19:


//--------------------- .nv.callgraph             --------------------------
	.section	.nv.callgraph,"",@"SHT_CUDA_CALLGRAPH"
	.align	4
	.sectionentsize	8
	.align		4
        /*0000*/ 	.word	0x00000000
	.align		4
        /*0004*/ 	.word	0xffffffff
	.align		4
        /*0008*/ 	.word	0x00000000
	.align		4
        /*000c*/ 	.word	0xfffffffe
	.align		4
        /*0010*/ 	.word	0x00000000
	.align		4
        /*0014*/ 	.word	0xfffffffd
	.align		4
        /*0018*/ 	.word	0x00000000
	.align		4
        /*001c*/ 	.word	0xfffffffc


//--------------------- .text._Z6kernelPKcPc      --------------------------
	.section	.text._Z6kernelPKcPc,"ax",@progbits
	.align	128
        .global         _Z6kernelPKcPc
        .type           _Z6kernelPKcPc,@function
        .size           _Z6kernelPKcPc,(.L_x_31 - _Z6kernelPKcPc)
        .other          _Z6kernelPKcPc,@"STO_CUDA_ENTRY STV_DEFAULT"
_Z6kernelPKcPc:
.text._Z6kernelPKcPc:
[----:B------:R-:W-:Y:S01]  /*0000*/  LDC R1, c[0x0][0x37c] ;  /* 0x0000df00ff017b82 */ /* 0x000fe20000000800 */
[----:B------:R-:W0:Y:S07]  /*0010*/  S2R R24, SR_TID.X ;  /* 0x0000000000187919 */ /* 0x000e2e0000002100 */
[----:B------:R-:W0:Y:S01]  /*0020*/  LDC R5, c[0x0][0x360] ;  /* 0x0000d800ff057b82 */ /* 0x000e220000000800 */
[----:B------:R-:W1:Y:S01]  /*0030*/  LDCU.64 UR12, c[0x0][0x380] ;  /* 0x00007000ff0c77ac */ /* 0x000e620008000a00 */
[----:B------:R-:W2:Y:S01]  /*0040*/  S2R R25, SR_TID.Y ;  /* 0x0000000000197919 */ /* 0x000ea20000002200 */
[----:B------:R-:W3:Y:S05]  /*0050*/  LDCU.64 UR8, c[0x0][0x358] ;  /* 0x00006b00ff0877ac */ /* 0x000eea0008000a00 */
[----:B------:R-:W0:Y:S08]  /*0060*/  S2UR UR7, SR_CTAID.X ;  /* 0x00000000000779c3 */ /* 0x000e300000002500 */
[----:B------:R-:W2:Y:S08]  /*0070*/  S2UR UR10, SR_CTAID.Y ;  /* 0x00000000000a79c3 */ /* 0x000eb00000002600 */
[----:B------:R-:W2:Y:S01]  /*0080*/  LDC R4, c[0x0][0x364] ;  /* 0x0000d900ff047b82 */ /* 0x000ea20000000800 */
[----:B0-----:R-:W-:-:S02]  /*0090*/  IMAD R3, R5, UR7, R24 ;  /* 0x0000000705037c24 */ /* 0x001fc4000f8e0218 */
[----:B--2---:R-:W-:-:S04]  /*00a0*/  IMAD R0, R4, UR10, R25 ;  /* 0x0000000a04007c24 */ /* 0x004fc8000f8e0219 */
[----:B------:R-:W-:-:S05]  /*00b0*/  IMAD R3, R3, 0x20, R0 ;  /* 0x0000002003037824 */ /* 0x000fca00078e0200 */
[----:B-1----:R-:W-:-:S05]  /*00c0*/  IADD3 R6, P0, PT, R3, UR12, RZ ;  /* 0x0000000c03067c10 */ /* 0x002fca000ff1e0ff */
[----:B------:R-:W-:-:S05]  /*00d0*/  IMAD.X R7, RZ, RZ, UR13, P0 ;  /* 0x0000000dff077e24 */ /* 0x000fca00080e06ff */
[----:B---3--:R-:W2:Y:S01]  /*00e0*/  LDG.E.U8 R13, desc[UR8][R6.64] ;  /* 0x00000008060d7981 */ /* 0x008ea2000c1e1100 */
[----:B------:R-:W0:Y:S01]  /*00f0*/  S2UR UR5, SR_CgaCtaId ;  /* 0x00000000000579c3 */ /* 0x000e220000008800 */
[----:B------:R-:W-:Y:S01]  /*0100*/  UMOV UR4, 0x400 ;  /* 0x0000040000047882 */ /* 0x000fe20000000000 */
[C---:B------:R-:W-:Y:S01]  /*0110*/  VIADD R8, R3.reuse, 0xffffffff ;  /* 0xffffffff03087836 */ /* 0x040fe20000000000 */
[----:B------:R-:W-:Y:S01]  /*0120*/  BSSY.RECONVERGENT B0, `(.L_x_0) ;  /* 0x0000132000007945 */ /* 0x000fe20003800200 */
[----:B------:R-:W-:-:S03]  /*0130*/  VIADD R10, R3, 0xffffffe1 ;  /* 0xffffffe1030a7836 */ /* 0x000fc60000000000 */
[----:B------:R-:W-:Y:S02]  /*0140*/  IADD3 R8, P0, PT, R8, UR12, RZ ;  /* 0x0000000c08087c10 */ /* 0x000fe4000ff1e0ff */
[----:B------:R-:W-:-:S05]  /*0150*/  IADD3 R10, P1, PT, R10, UR12, RZ ;  /* 0x0000000c0a0a7c10 */ /* 0x000fca000ff3e0ff */
[----:B------:R-:W-:Y:S01]  /*0160*/  IMAD.X R11, RZ, RZ, UR13, P1 ;  /* 0x0000000dff0b7e24 */ /* 0x000fe200088e06ff */
[----:B0-----:R-:W-:Y:S01]  /*0170*/  ULEA UR4, UR5, UR4, 0x18 ;  /* 0x0000000405047291 */ /* 0x001fe2000f8ec0ff */
[----:B------:R-:W0:Y:S05]  /*0180*/  LDCU UR5, c[0x0][0x370] ;  /* 0x00006e00ff0577ac */ /* 0x000e2a0008000800 */
[----:B------:R-:W-:-:S04]  /*0190*/  IMAD.U32 R9, RZ, RZ, UR4 ;  /* 0x00000004ff097e24 */ /* 0x000fc8000f8e00ff */
[----:B------:R-:W-:Y:S02]  /*01a0*/  IMAD R2, R24, 0x6, R9 ;  /* 0x0000000618027824 */ /* 0x000fe400078e0209 */
[----:B------:R-:W-:Y:S02]  /*01b0*/  IMAD.X R9, RZ, RZ, UR13, P0 ;  /* 0x0000000dff097e24 */ /* 0x000fe400080e06ff */
[----:B------:R-:W-:Y:S01]  /*01c0*/  IMAD.IADD R0, R2, 0x1, R25 ;  /* 0x0000000102007824 */ /* 0x000fe200078e0219 */
[----:B0-----:R-:W-:-:S04]  /*01d0*/  UIADD3 UR5, UPT, UPT, UR5, -0x1, URZ ;  /* 0xffffffff05057890 */ /* 0x001fc8000fffe0ff */
[----:B------:R-:W-:-:S04]  /*01e0*/  UISETP.GE.U32.AND UP0, UPT, UR7, UR5, UPT ;  /* 0x000000050700728c */ /* 0x000fc8000bf06070 */
[----:B------:R-:W-:-:S04]  /*01f0*/  UISETP.NE.AND UP0, UPT, UR7, URZ, !UP0 ;  /* 0x000000ff0700728c */ /* 0x000fc8000c705270 */
[----:B------:R-:W-:Y:S01]  /*0200*/  UISETP.EQ.OR UP1, UPT, UR10, URZ, !UP0 ;  /* 0x000000ff0a00728c */ /* 0x000fe2000c722670 */
[----:B--2---:R0:W-:Y:S08]  /*0210*/  STS.U8 [R0+0x7], R13 ;  /* 0x0000070d00007388 */ /* 0x0041f00000000000 */
[----:B------:R-:W-:Y:S05]  /*0220*/  BRA.U UP1, `(.L_x_1) ;  /* 0x0000000101cc7547 */ /* 0x000fea000b800000 */
[----:B------:R-:W1:Y:S02]  /*0230*/  LDCU UR6, c[0x0][0x374] ;  /* 0x00006e80ff0677ac */ /* 0x000e640008000800 */
[----:B-1----:R-:W-:-:S04]  /*0240*/  UIADD3 UR6, UPT, UPT, UR6, -0x1, URZ ;  /* 0xffffffff06067890 */ /* 0x002fc8000fffe0ff */
[----:B------:R-:W-:-:S09]  /*0250*/  UISETP.GE.U32.AND UP1, UPT, UR10, UR6, UPT ;  /* 0x000000060a00728c */ /* 0x000fd2000bf26070 */
[----:B------:R-:W-:Y:S05]  /*0260*/  BRA.U UP1, `(.L_x_2) ;  /* 0x0000000501d07547 */ /* 0x000fea000b800000 */
[----:B------:R-:W-:Y:S01]  /*0270*/  VIADD R5, R5, 0xffffffff ;  /* 0xffffffff05057836 */ /* 0x000fe20000000000 */
[----:B------:R-:W-:Y:S01]  /*0280*/  ISETP.NE.AND P2, PT, R24, RZ, PT ;  /* 0x000000ff1800720c */ /* 0x000fe20003f45270 */
[----:B------:R-:W-:Y:S01]  /*0290*/  VIADD R18, R4, 0xffffffff ;  /* 0xffffffff04127836 */ /* 0x000fe20000000000 */
[C---:B------:R-:W-:Y:S02]  /*02a0*/  LOP3.LUT P3, RZ, R25.reuse, R24, RZ, 0xfc, !PT ;  /* 0x0000001819ff7212 */ /* 0x040fe4000786fcff */
[C---:B------:R-:W-:Y:S02]  /*02b0*/  ISETP.NE.AND P0, PT, R24.reuse, R5, PT ;  /* 0x000000051800720c */ /* 0x040fe40003f05270 */
[-C--:B------:R-:W-:Y:S02]  /*02c0*/  ISETP.NE.AND P4, PT, R25, R18.reuse, PT ;  /* 0x000000121900720c */ /* 0x080fe40003f85270 */
[----:B------:R-:W-:-:S04]  /*02d0*/  ISETP.NE.AND P1, PT, R24, R18, PT ;  /* 0x000000121800720c */ /* 0x000fc80003f25270 */
[----:B------:R-:W-:Y:S01]  /*02e0*/  ISETP.NE.OR P1, PT, R25, RZ, P1 ;  /* 0x000000ff1900720c */ /* 0x000fe20000f25670 */
[C---:B------:R-:W-:Y:S02]  /*02f0*/  @!P2 VIADD R16, R3.reuse, 0xffffffe0 ;  /* 0xffffffe00310a836 */ /* 0x040fe40000000000 */
[C---:B------:R-:W-:Y:S02]  /*0300*/  @!P3 VIADD R6, R3.reuse, 0xffffffdf ;  /* 0xffffffdf0306b836 */ /* 0x040fe40000000000 */
[C---:B------:R-:W-:Y:S01]  /*0310*/  @!P0 VIADD R14, R3.reuse, 0x20 ;  /* 0x00000020030e8836 */ /* 0x040fe20000000000 */
[----:B------:R-:W-:Y:S01]  /*0320*/  @!P2 IADD3 R16, P6, PT, R16, UR12, RZ ;  /* 0x0000000c1010ac10 */ /* 0x000fe2000ffde0ff */
[----:B------:R-:W-:-:S03]  /*0330*/  @!P4 VIADD R12, R3, 0x1 ;  /* 0x00000001030cc836 */ /* 0x000fc60000000000 */
[----:B------:R-:W-:Y:S01]  /*0340*/  @!P0 IADD3 R14, P5, PT, R14, UR12, RZ ;  /* 0x0000000c0e0e8c10 */ /* 0x000fe2000ffbe0ff */
[----:B------:R-:W-:Y:S01]  /*0350*/  @!P2 IMAD.X R17, RZ, RZ, UR13, P6 ;  /* 0x0000000dff11ae24 */ /* 0x000fe2000b0e06ff */
[----:B------:R-:W-:Y:S01]  /*0360*/  @!P4 IADD3 R12, P6, PT, R12, UR12, RZ ;  /* 0x0000000c0c0ccc10 */ /* 0x000fe2000ffde0ff */
[----:B------:R-:W-:Y:S02]  /*0370*/  @!P1 VIADD R4, R3, 0x1f ;  /* 0x0000001f03049836 */ /* 0x000fe40000000000 */
[----:B------:R-:W-:Y:S01]  /*0380*/  @!P0 IMAD.X R15, RZ, RZ, UR13, P5 ;  /* 0x0000000dff0f8e24 */ /* 0x000fe2000a8e06ff */
[----:B------:R-:W-:Y:S01]  /*0390*/  @!P3 IADD3 R6, P5, PT, R6, UR12, RZ ;  /* 0x0000000c0606bc10 */ /* 0x000fe2000ffbe0ff */
[----:B0-----:R-:W-:Y:S01]  /*03a0*/  @!P4 IMAD.X R13, RZ, RZ, UR13, P6 ;  /* 0x0000000dff0dce24 */ /* 0x001fe2000b0e06ff */
[----:B------:R-:W-:Y:S01]  /*03b0*/  @!P1 IADD3 R4, P6, PT, R4, UR12, RZ ;  /* 0x0000000c04049c10 */ /* 0x000fe2000ffde0ff */
[----:B------:R-:W2:Y:S02]  /*03c0*/  @!P2 LDG.E.U8 R16, desc[UR8][R16.64] ;  /* 0x000000081010a981 */ /* 0x000ea4000c1e1100 */
[----:B------:R-:W-:Y:S01]  /*03d0*/  @!P3 IMAD.X R7, RZ, RZ, UR13, P5 ;  /* 0x0000000dff07be24 */ /* 0x000fe2000a8e06ff */
[C---:B------:R-:W-:Y:S01]  /*03e0*/  ISETP.NE.AND P5, PT, R25.reuse, RZ, PT ;  /* 0x000000ff1900720c */ /* 0x040fe20003fa5270 */
[----:B------:R-:W-:Y:S01]  /*03f0*/  @!P1 IMAD.X R5, RZ, RZ, UR13, P6 ;  /* 0x0000000dff059e24 */ /* 0x000fe2000b0e06ff */
[----:B------:R-:W-:Y:S01]  /*0400*/  ISETP.NE.OR P6, PT, R24, RZ, P4 ;  /* 0x000000ff1800720c */ /* 0x000fe200027c5670 */
[----:B------:R-:W3:Y:S04]  /*0410*/  @!P0 LDG.E.U8 R15, desc[UR8][R14.64] ;  /* 0x000000080e0f8981 */ /* 0x000ee8000c1e1100 */
[----:B------:R-:W4:Y:S04]  /*0420*/  @!P4 LDG.E.U8 R13, desc[UR8][R12.64] ;  /* 0x000000080c0dc981 */ /* 0x000f28000c1e1100 */
[----:B------:R-:W5:Y:S04]  /*0430*/  @!P3 LDG.E.U8 R7, desc[UR8][R6.64] ;  /* 0x000000080607b981 */ /* 0x000f68000c1e1100 */
[----:B------:R-:W4:Y:S04]  /*0440*/  @!P5 LDG.E.U8 R9, desc[UR8][R8.64] ;  /* 0x000000080809d981 */ /* 0x000f28000c1e1100 */
[----:B------:R-:W5:Y:S04]  /*0450*/  @!P6 LDG.E.U8 R10, desc[UR8][R10.64] ;  /* 0x000000080a0ae981 */ /* 0x000f68000c1e1100 */
[----:B------:R-:W5:Y:S04]  /*0460*/  @!P1 LDG.E.U8 R5, desc[UR8][R4.64] ;  /* 0x0000000804059981 */ /* 0x000f68000c1e1100 */
[----:B--2---:R0:W-:Y:S04]  /*0470*/  @!P2 STS.U8 [R25+UR4+0x1], R16 ;  /* 0x000001101900a988 */ /* 0x0041e80008000004 */
[----:B---3--:R0:W-:Y:S01]  /*0480*/  @!P0 STS.U8 [R0+0xd], R15 ;  /* 0x00000d0f00008388 */ /* 0x0081e20000000000 */
[----:B------:R-:W-:-:S03]  /*0490*/  ISETP.NE.OR P0, PT, R25, R18, P0 ;  /* 0x000000121900720c */ /* 0x000fc60000705670 */
[----:B----4-:R0:W-:Y:S04]  /*04a0*/  @!P5 STS.U8 [R2+0x6], R9 ;  /* 0x000006090200d388 */ /* 0x0101e80000000000 */
[----:B------:R0:W-:Y:S04]  /*04b0*/  @!P4 STS.U8 [R0+0x8], R13 ;  /* 0x0000080d0000c388 */ /* 0x0001e80000000000 */
[----:B-----5:R0:W-:Y:S04]  /*04c0*/  @!P3 STS.U8 [R0], R7 ;  /* 0x000000070000b388 */ /* 0x0201e80000000000 */
[----:B------:R0:W-:Y:S04]  /*04d0*/  @!P6 STS.U8 [R25+UR4+0x2], R10 ;  /* 0x0000020a1900e988 */ /* 0x0001e80008000004 */
[----:B------:R0:W-:Y:S01]  /*04e0*/  @!P1 STS.U8 [R2+0xc], R5 ;  /* 0x00000c0502009388 */ /* 0x0001e20000000000 */
[----:B------:R-:W-:Y:S05]  /*04f0*/  @P0 BRA `(.L_x_3) ;  /* 0x0000000c00d00947 */ /* 0x000fea0003800000 */
[----:B------:R-:W-:-:S05]  /*0500*/  VIADD R4, R3, 0x21 ;  /* 0x0000002103047836 */ /* 0x000fca0000000000 */
[----:B------:R-:W-:-:S05]  /*0510*/  IADD3 R4, P0, PT, R4, UR12, RZ ;  /* 0x0000000c04047c10 */ /* 0x000fca000ff1e0ff */
[----:B0-----:R-:W-:-:S06]  /*0520*/  IMAD.X R5, RZ, RZ, UR13, P0 ;  /* 0x0000000dff057e24 */ /* 0x001fcc00080e06ff */
[----:B------:R-:W2:Y:S04]  /*0530*/  LDG.E.U8 R5, desc[UR8][R4.64] ;  /* 0x0000000804057981 */ /* 0x000ea8000c1e1100 */
[----:B--2---:R1:W-:Y:S01]  /*0540*/  STS.U8 [R0+0xe], R5 ;  /* 0x00000e0500007388 */ /* 0x0043e20000000000 */
[----:B------:R-:W-:Y:S05]  /*0550*/  BRA `(.L_x_3) ;  /* 0x0000000c00b87947 */ /* 0x000fea0003800000 */
.L_x_1:
[----:B------:R-:W-:-:S09]  /*0560*/  UISETP.NE.AND UP1, UPT, UR7, URZ, UPT ;  /* 0x000000ff0700728c */ /* 0x000fd2000bf25270 */
[----:B------:R-:W-:Y:S05]  /*0570*/  BRA.U UP1, `(.L_x_2) ;  /* 0x00000005010c7547 */ /* 0x000fea000b800000 */
[----:B------:R-:W-:Y:S01]  /*0580*/  VIADD R15, R5, 0xffffffff ;  /* 0xffffffff050f7836 */ /* 0x000fe20000000000 */
[----:B------:R-:W-:-:S04]  /*0590*/  ISETP.NE.AND P1, PT, R24, RZ, PT ;  /* 0x000000ff1800720c */ /* 0x000fc80003f25270 */
[----:B------:R-:W-:-:S09]  /*05a0*/  ISETP.NE.AND P5, PT, R24, R15, PT ;  /* 0x0000000f1800720c */ /* 0x000fd20003fa5270 */
[----:B------:R-:W2:Y:S04]  /*05b0*/  @!P1 LDG.E.U8 R12, desc[UR8][R6.64+0x3e0] ;  /* 0x0003e008060c9981 */ /* 0x000ea8000c1e1100 */
[----:B0-----:R-:W3:Y:S01]  /*05c0*/  @!P5 LDG.E.U8 R13, desc[UR8][R6.64+0x20] ;  /* 0x00002008060dd981 */ /* 0x001ee2000c1e1100 */
[C---:B------:R-:W-:Y:S01]  /*05d0*/  ISETP.NE.AND P6, PT, R25.reuse, RZ, PT ;  /* 0x000000ff1900720c */ /* 0x040fe20003fc5270 */
[----:B------:R-:W-:Y:S01]  /*05e0*/  VIADD R14, R4, 0xffffffff ;  /* 0xffffffff040e7836 */ /* 0x000fe20000000000 */
[----:B------:R-:W-:Y:S01]  /*05f0*/  BSSY.RECONVERGENT B1, `(.L_x_4) ;  /* 0x000000e000017945 */ /* 0x000fe20003800200 */
[----:B------:R-:W-:-:S03]  /*0600*/  ISETP.NE.OR P3, PT, R25, RZ, P5 ;  /* 0x000000ff1900720c */ /* 0x000fc60002f65670 */
[----:B------:R-:W-:-:S04]  /*0610*/  ISETP.NE.AND P4, PT, R25, R14, PT ;  /* 0x0000000e1900720c */ /* 0x000fc80003f85270 */
[C---:B------:R-:W-:Y:S02]  /*0620*/  ISETP.NE.OR P0, PT, R24.reuse, R15, P4 ;  /* 0x0000000f1800720c */ /* 0x040fe40002705670 */
[----:B------:R-:W-:Y:S01]  /*0630*/  ISETP.NE.OR P2, PT, R24, RZ, P4 ;  /* 0x000000ff1800720c */ /* 0x000fe20002745670 */
[----:B--2---:R0:W-:Y:S01]  /*0640*/  @!P1 STS.U8 [R25+UR4+0x1], R12 ;  /* 0x0000010c19009988 */ /* 0x0041e20008000004 */
[----:B------:R-:W-:-:S03]  /*0650*/  LOP3.LUT P1, RZ, R25, R24, RZ, 0xfc, !PT ;  /* 0x0000001819ff7212 */ /* 0x000fc6000782fcff */
[----:B---3--:R0:W-:Y:S01]  /*0660*/  @!P5 STS.U8 [R0+0xd], R13 ;  /* 0x00000d0d0000d388 */ /* 0x0081e20000000000 */
[----:B------:R-:W-:Y:S09]  /*0670*/  @P6 BRA `(.L_x_5) ;  /* 0x0000000000146947 */ /* 0x000ff20003800000 */
[----:B------:R-:W-:-:S13]  /*0680*/  ISETP.NE.AND P5, PT, RZ, UR10, PT ;  /* 0x0000000aff007c0c */ /* 0x000fda000bfa5270 */
[----:B0-----:R-:W2:Y:S04]  /*0690*/  @!P5 LDG.E.U8 R13, desc[UR8][R6.64+0x1f] ;  /* 0x00001f08060dd981 */ /* 0x001ea8000c1e1100 */
[----:B------:R-:W3:Y:S04]  /*06a0*/  @P5 LDG.E.U8 R15, desc[UR8][R8.64] ;  /* 0x00000008080f5981 */ /* 0x000ee8000c1e1100 */
[----:B--2---:R1:W-:Y:S04]  /*06b0*/  @!P5 STS.U8 [R2+0x6], R13 ;  /* 0x0000060d0200d388 */ /* 0x0043e80000000000 */
[----:B---3--:R1:W-:Y:S02]  /*06c0*/  @P5 STS.U8 [R2+0x6], R15 ;  /* 0x0000060f02005388 */ /* 0x0083e40000000000 */
.L_x_5:
[----:B------:R-:W-:Y:S05]  /*06d0*/  BSYNC.RECONVERGENT B1 ;  /* 0x0000000000017941 */ /* 0x000fea0003800200 */
.L_x_4:
[----:B------:R-:W-:Y:S04]  /*06e0*/  BSSY.RECONVERGENT B1, `(.L_x_6) ;  /* 0x0000009000017945 */ /* 0x000fe80003800200 */
[----:B------:R-:W-:Y:S05]  /*06f0*/  @P4 BRA `(.L_x_7) ;  /* 0x00000000001c4947 */ /* 0x000fea0003800000 */
[----:B0-----:R-:W0:Y:S02]  /*0700*/  LDC R12, c[0x0][0x374] ;  /* 0x0000dd00ff0c7b82 */ /* 0x001e240000000800 */
[----:B0-----:R-:W-:-:S05]  /*0710*/  VIADD R12, R12, 0xffffffff ;  /* 0xffffffff0c0c7836 */ /* 0x001fca0000000000 */
[----:B------:R-:W-:-:S13]  /*0720*/  ISETP.NE.AND P4, PT, R12, UR10, PT ;  /* 0x0000000a0c007c0c */ /* 0x000fda000bf85270 */
[----:B-1----:R-:W2:Y:S04]  /*0730*/  @P4 LDG.E.U8 R13, desc[UR8][R6.64+0x1] ;  /* 0x00000108060d4981 */ /* 0x002ea8000c1e1100 */
[----:B------:R-:W3:Y:S04]  /*0740*/  @!P4 LDG.E.U8 R15, desc[UR8][R10.64] ;  /* 0x000000080a0fc981 */ /* 0x000ee8000c1e1100 */
[----:B--2---:R2:W-:Y:S04]  /*0750*/  @P4 STS.U8 [R0+0x8], R13 ;  /* 0x0000080d00004388 */ /* 0x0045e80000000000 */
[----:B---3--:R2:W-:Y:S02]  /*0760*/  @!P4 STS.U8 [R0+0x8], R15 ;  /* 0x0000080f0000c388 */ /* 0x0085e40000000000 */
.L_x_7:
[----:B------:R-:W-:Y:S05]  /*0770*/  BSYNC.RECONVERGENT B1 ;  /* 0x0000000000017941 */ /* 0x000fea0003800200 */
.L_x_6:
[----:B------:R-:W-:Y:S04]  /*0780*/  BSSY.RECONVERGENT B1, `(.L_x_8) ;  /* 0x0000007000017945 */ /* 0x000fe80003800200 */
[----:B------:R-:W-:Y:S05]  /*0790*/  @P1 BRA `(.L_x_9) ;  /* 0x0000000000141947 */ /* 0x000fea0003800000 */
[----:B------:R-:W-:-:S13]  /*07a0*/  ISETP.NE.AND P1, PT, RZ, UR10, PT ;  /* 0x0000000aff007c0c */ /* 0x000fda000bf25270 */
[----:B012---:R-:W2:Y:S04]  /*07b0*/  @!P1 LDG.E.U8 R13, desc[UR8][R6.64+0x3ff] ;  /* 0x0003ff08060d9981 */ /* 0x007ea8000c1e1100 */
[----:B------:R-:W3:Y:S04]  /*07c0*/  @P1 LDG.E.U8 R15, desc[UR8][R6.64+0x3df] ;  /* 0x0003df08060f1981 */ /* 0x000ee8000c1e1100 */
[----:B--2---:R4:W-:Y:S04]  /*07d0*/  @!P1 STS.U8 [R0], R13 ;  /* 0x0000000d00009388 */ /* 0x0049e80000000000 */
[----:B---3--:R4:W-:Y:S02]  /*07e0*/  @P1 STS.U8 [R0], R15 ;  /* 0x0000000f00001388 */ /* 0x0089e40000000000 */
.L_x_9:
[----:B------:R-:W-:Y:S05]  /*07f0*/  BSYNC.RECONVERGENT B1 ;  /* 0x0000000000017941 */ /* 0x000fea0003800200 */
.L_x_8:
[----:B------:R-:W-:Y:S04]  /*0800*/  BSSY.RECONVERGENT B1, `(.L_x_10) ;  /* 0x0000009000017945 */ /* 0x000fe80003800200 */
[----:B------:R-:W-:Y:S05]  /*0810*/  @P2 BRA `(.L_x_11) ;  /* 0x00000000001c2947 */ /* 0x000fea0003800000 */
[----:B0-----:R-:W0:Y:S02]  /*0820*/  LDC R12, c[0x0][0x374] ;  /* 0x0000dd00ff0c7b82 */ /* 0x001e240000000800 */
[----:B0-----:R-:W-:-:S05]  /*0830*/  VIADD R12, R12, 0xffffffff ;  /* 0xffffffff0c0c7836 */ /* 0x001fca0000000000 */
[----:B------:R-:W-:-:S13]  /*0840*/  ISETP.NE.AND P1, PT, R12, UR10, PT ;  /* 0x0000000a0c007c0c */ /* 0x000fda000bf25270 */
[----:B------:R-:W3:Y:S04]  /*0850*/  @P1 LDG.E.U8 R12, desc[UR8][R6.64+0x3e1] ;  /* 0x0003e108060c1981 */ /* 0x000ee8000c1e1100 */
[----:B------:R-:W5:Y:S04]  /*0860*/  @!P1 LDG.E.U8 R14, desc[UR8][R6.64+0x3c1] ;  /* 0x0003c108060e9981 */ /* 0x000f68000c1e1100 */
[----:B---3--:R3:W-:Y:S04]  /*0870*/  @P1 STS.U8 [R25+UR4+0x2], R12 ;  /* 0x0000020c19001988 */ /* 0x0087e80008000004 */
[----:B-----5:R3:W-:Y:S02]  /*0880*/  @!P1 STS.U8 [R25+UR4+0x2], R14 ;  /* 0x0000020e19009988 */ /* 0x0207e40008000004 */
.L_x_11:
[----:B------:R-:W-:Y:S05]  /*0890*/  BSYNC.RECONVERGENT B1 ;  /* 0x0000000000017941 */ /* 0x000fea0003800200 */
.L_x_10:
[----:B------:R-:W-:Y:S04]  /*08a0*/  BSSY.RECONVERGENT B1, `(.L_x_12) ;  /* 0x0000007000017945 */ /* 0x000fe80003800200 */
[----:B------:R-:W-:Y:S05]  /*08b0*/  @P3 BRA `(.L_x_13) ;  /* 0x0000000000143947 */ /* 0x000fea0003800000 */
[----:B------:R-:W-:-:S13]  /*08c0*/  ISETP.NE.AND P1, PT, RZ, UR10, PT ;  /* 0x0000000aff007c0c */ /* 0x000fda000bf25270 */
[----:B012-4-:R-:W2:Y:S04]  /*08d0*/  @!P1 LDG.E.U8 R13, desc[UR8][R6.64+0x3f] ;  /* 0x00003f08060d9981 */ /* 0x017ea8000c1e1100 */
[----:B------:R-:W4:Y:S04]  /*08e0*/  @P1 LDG.E.U8 R15, desc[UR8][R6.64+0x1f] ;  /* 0x00001f08060f1981 */ /* 0x000f28000c1e1100 */
[----:B--2---:R0:W-:Y:S04]  /*08f0*/  @!P1 STS.U8 [R2+0xc], R13 ;  /* 0x00000c0d02009388 */ /* 0x0041e80000000000 */
[----:B----4-:R0:W-:Y:S02]  /*0900*/  @P1 STS.U8 [R2+0xc], R15 ;  /* 0x00000c0f02001388 */ /* 0x0101e40000000000 */
.L_x_13:
[----:B------:R-:W-:Y:S05]  /*0910*/  BSYNC.RECONVERGENT B1 ;  /* 0x0000000000017941 */ /* 0x000fea0003800200 */
.L_x_12:
[----:B------:R-:W-:Y:S04]  /*0920*/  BSSY.RECONVERGENT B1, `(.L_x_2) ;  /* 0x0000008000017945 */ /* 0x000fe80003800200 */
[----:B------:R-:W-:Y:S05]  /*0930*/  @P0 BRA `(.L_x_14) ;  /* 0x0000000000180947 */ /* 0x000fea0003800000 */
[----:B012-4-:R-:W2:Y:S01]  /*0940*/  LDG.E.U8 R13, desc[UR8][R6.64+0x21] ;  /* 0x00002108060d7981 */ /* 0x017ea2000c1e1100 */
[----:B---3--:R-:W0:Y:S02]  /*0950*/  LDC R12, c[0x0][0x374] ;  /* 0x0000dd00ff0c7b82 */ /* 0x008e240000000800 */
[----:B0-----:R-:W-:-:S05]  /*0960*/  VIADD R12, R12, 0xffffffff ;  /* 0xffffffff0c0c7836 */ /* 0x001fca0000000000 */
[----:B------:R-:W-:-:S13]  /*0970*/  ISETP.NE.AND P0, PT, R12, UR10, PT ;  /* 0x0000000a0c007c0c */ /* 0x000fda000bf05270 */
[----:B--2---:R0:W-:Y:S04]  /*0980*/  @P0 STS.U8 [R0+0xe], R13 ;  /* 0x00000e0d00000388 */ /* 0x0041e80000000000 */
[----:B------:R0:W-:Y:S02]  /*0990*/  @!P0 STS.U8 [R0+0xe], R13 ;  /* 0x00000e0d00008388 */ /* 0x0001e40000000000 */
.L_x_14:
[----:B------:R-:W-:Y:S05]  /*09a0*/  BSYNC.RECONVERGENT B1 ;  /* 0x0000000000017941 */ /* 0x000fea0003800200 */
.L_x_2:
[----:B------:R-:W-:Y:S01]  /*09b0*/  UISETP.NE.AND UP1, UPT, UR7, UR5, UPT ;  /* 0x000000050700728c */ /* 0x000fe2000bf25270 */
[C---:B0--3--:R-:W-:Y:S02]  /*09c0*/  VIADD R12, R3.reuse, 0xffffffe0 ;  /* 0xffffffe0030c7836 */ /* 0x049fe40000000000 */
[C---:B------:R-:W-:Y:S02]  /*09d0*/  VIADD R14, R3.reuse, 0x1 ;  /* 0x00000001030e7836 */ /* 0x040fe40000000000 */
[C---:B------:R-:W-:Y:S01]  /*09e0*/  VIADD R16, R3.reuse, 0xffffffdf ;  /* 0xffffffdf03107836 */ /* 0x040fe20000000000 */
[----:B------:R-:W-:Y:S01]  /*09f0*/  IADD3 R12, P1, PT, R12, UR12, RZ ;  /* 0x0000000c0c0c7c10 */ /* 0x000fe2000ff3e0ff */
[----:B------:R-:W-:Y:S01]  /*0a00*/  VIADD R18, R3, 0xffffffc1 ;  /* 0xffffffc103127836 */ /* 0x000fe20000000000 */
[----:B------:R-:W-:Y:S02]  /*0a10*/  IADD3 R14, P2, PT, R14, UR12, RZ ;  /* 0x0000000c0e0e7c10 */ /* 0x000fe4000ff5e0ff */
[----:B------:R-:W-:Y:S01]  /*0a20*/  IADD3 R16, P3, PT, R16, UR12, RZ ;  /* 0x0000000c10107c10 */ /* 0x000fe2000ff7e0ff */
[----:B-12-4-:R-:W-:Y:S01]  /*0a30*/  IMAD.X R13, RZ, RZ, UR13, P1 ;  /* 0x0000000dff0d7e24 */ /* 0x016fe200088e06ff */
[----:B------:R-:W-:Y:S01]  /*0a40*/  IADD3 R18, P0, PT, R18, UR12, RZ ;  /* 0x0000000c12127c10 */ /* 0x000fe2000ff1e0ff */
[----:B------:R-:W-:-:S02]  /*0a50*/  IMAD.X R15, RZ, RZ, UR13, P2 ;  /* 0x0000000dff0f7e24 */ /* 0x000fc400090e06ff */
[----:B------:R-:W-:Y:S02]  /*0a60*/  IMAD.X R17, RZ, RZ, UR13, P3 ;  /* 0x0000000dff117e24 */ /* 0x000fe400098e06ff */
[----:B------:R-:W-:Y:S01]  /*0a70*/  IMAD.X R19, RZ, RZ, UR13, P0 ;  /* 0x0000000dff137e24 */ /* 0x000fe200080e06ff */
[----:B------:R-:W-:Y:S07]  /*0a80*/  BRA.U UP1, `(.L_x_15) ;  /* 0x00000005014c7547 */ /* 0x000fee000b800000 */
[----:B------:R-:W-:Y:S01]  /*0a90*/  VIADD R23, R5, 0xffffffff ;  /* 0xffffffff05177836 */ /* 0x000fe20000000000 */
[----:B------:R-:W-:-:S04]  /*0aa0*/  ISETP.NE.AND P1, PT, R24, RZ, PT ;  /* 0x000000ff1800720c */ /* 0x000fc80003f25270 */
[----:B------:R-:W-:-:S09]  /*0ab0*/  ISETP.NE.AND P2, PT, R24, R23, PT ;  /* 0x000000171800720c */ /* 0x000fd20003f45270 */
[----:B------:R-:W2:Y:S04]  /*0ac0*/  @!P1 LDG.E.U8 R22, desc[UR8][R12.64] ;  /* 0x000000080c169981 */ /* 0x000ea8000c1e1100 */
[----:B------:R-:W-:-:S05]  /*0ad0*/  @!P2 VIADD R20, R3, 0xfffffc20 ;  /* 0xfffffc200314a836 */ /* 0x000fca0000000000 */
[----:B------:R-:W-:-:S05]  /*0ae0*/  @!P2 IADD3 R20, P0, PT, R20, UR12, RZ ;  /* 0x0000000c1414ac10 */ /* 0x000fca000ff1e0ff */
[----:B------:R-:W-:-:S06]  /*0af0*/  @!P2 IMAD.X R21, RZ, RZ, UR13, P0 ;  /* 0x0000000dff15ae24 */ /* 0x000fcc00080e06ff */
[----:B------:R-:W3:Y:S01]  /*0b00*/  @!P2 LDG.E.U8 R21, desc[UR8][R20.64] ;  /* 0x000000081415a981 */ /* 0x000ee2000c1e1100 */
[C---:B------:R-:W-:Y:S01]  /*0b10*/  ISETP.NE.AND P6, PT, R25.reuse, RZ, PT ;  /* 0x000000ff1900720c */ /* 0x040fe20003fc5270 */
[----:B------:R-:W-:Y:S01]  /*0b20*/  VIADD R26, R4, 0xffffffff ;  /* 0xffffffff041a7836 */ /* 0x000fe20000000000 */
[----:B------:R-:W-:Y:S04]  /*0b30*/  BSSY.RECONVERGENT B1, `(.L_x_16) ;  /* 0x000000e000017945 */ /* 0x000fe80003800200 */
[C---:B------:R-:W-:Y:S02]  /*0b40*/  ISETP.NE.AND P5, PT, R25.reuse, R26, PT ;  /* 0x0000001a1900720c */ /* 0x040fe40003fa5270 */
[----:B------:R-:W-:Y:S02]  /*0b50*/  LOP3.LUT P4, RZ, R25, R24, RZ, 0xfc, !PT ;  /* 0x0000001819ff7212 */ /* 0x000fe4000788fcff */
[----:B------:R-:W-:-:S02]  /*0b60*/  ISETP.NE.OR P0, PT, R24, R23, P5 ;  /* 0x000000171800720c */ /* 0x000fc40002f05670 */
[----:B------:R-:W-:Y:S01]  /*0b70*/  ISETP.NE.OR P3, PT, R24, RZ, P5 ;  /* 0x000000ff1800720c */ /* 0x000fe20002f65670 */
[----:B--2---:R0:W-:Y:S04]  /*0b80*/  @!P1 STS.U8 [R25+UR4+0x1], R22 ;  /* 0x0000011619009988 */ /* 0x0041e80008000004 */
[----:B---3--:R0:W-:Y:S01]  /*0b90*/  @!P2 STS.U8 [R0+0xd], R21 ;  /* 0x00000d150000a388 */ /* 0x0081e20000000000 */
[----:B------:R-:W-:Y:S01]  /*0ba0*/  ISETP.NE.OR P1, PT, R25, RZ, P2 ;  /* 0x000000ff1900720c */ /* 0x000fe20001725670 */
[----:B------:R-:W-:-:S12]  /*0bb0*/  @P6 BRA `(.L_x_17) ;  /* 0x0000000000146947 */ /* 0x000fd80003800000 */
[----:B------:R-:W-:-:S13]  /*0bc0*/  ISETP.NE.AND P2, PT, RZ, UR10, PT ;  /* 0x0000000aff007c0c */ /* 0x000fda000bf45270 */
[----:B0-----:R-:W2:Y:S04]  /*0bd0*/  @!P2 LDG.E.U8 R21, desc[UR8][R6.64+0x1f] ;  /* 0x00001f080615a981 */ /* 0x001ea8000c1e1100 */
[----:B------:R-:W3:Y:S04]  /*0be0*/  @P2 LDG.E.U8 R23, desc[UR8][R8.64] ;  /* 0x0000000808172981 */ /* 0x000ee8000c1e1100 */
[----:B--2---:R1:W-:Y:S04]  /*0bf0*/  @!P2 STS.U8 [R2+0x6], R21 ;  /* 0x000006150200a388 */ /* 0x0043e80000000000 */
[----:B---3--:R1:W-:Y:S02]  /*0c00*/  @P2 STS.U8 [R2+0x6], R23 ;  /* 0x0000061702002388 */ /* 0x0083e40000000000 */
.L_x_17:
[----:B------:R-:W-:Y:S05]  /*0c10*/  BSYNC.RECONVERGENT B1 ;  /* 0x0000000000017941 */ /* 0x000fea0003800200 */
.L_x_16:
[----:B------:R-:W-:Y:S04]  /*0c20*/  BSSY.RECONVERGENT B1, `(.L_x_18) ;  /* 0x0000009000017945 */ /* 0x000fe80003800200 */
[----:B------:R-:W-:Y:S05]  /*0c30*/  @P5 BRA `(.L_x_19) ;  /* 0x00000000001c5947 */ /* 0x000fea0003800000 */
[----:B------:R-:W2:Y:S02]  /*0c40*/  LDC R20, c[0x0][0x374] ;  /* 0x0000dd00ff147b82 */ /* 0x000ea40000000800 */
[----:B--2---:R-:W-:-:S05]  /*0c50*/  VIADD R20, R20, 0xffffffff ;  /* 0xffffffff14147836 */ /* 0x004fca0000000000 */
[----:B------:R-:W-:-:S13]  /*0c60*/  ISETP.NE.AND P2, PT, R20, UR10, PT ;  /* 0x0000000a14007c0c */ /* 0x000fda000bf45270 */
[----:B01----:R-:W2:Y:S04]  /*0c70*/  @P2 LDG.E.U8 R21, desc[UR8][R14.64] ;  /* 0x000000080e152981 */ /* 0x003ea8000c1e1100 */
[----:B------:R-:W3:Y:S04]  /*0c80*/  @!P2 LDG.E.U8 R23, desc[UR8][R10.64] ;  /* 0x000000080a17a981 */ /* 0x000ee8000c1e1100 */
[----:B--2---:R2:W-:Y:S04]  /*0c90*/  @P2 STS.U8 [R0+0x8], R21 ;  /* 0x0000081500002388 */ /* 0x0045e80000000000 */
[----:B---3--:R2:W-:Y:S02]  /*0ca0*/  @!P2 STS.U8 [R0+0x8], R23 ;  /* 0x000008170000a388 */ /* 0x0085e40000000000 */
.L_x_19:
[----:B------:R-:W-:Y:S05]  /*0cb0*/  BSYNC.RECONVERGENT B1 ;  /* 0x0000000000017941 */ /* 0x000fea0003800200 */
.L_x_18:
[----:B------:R-:W-:Y:S04]  /*0cc0*/  BSSY.RECONVERGENT B1, `(.L_x_20) ;  /* 0x0000007000017945 */ /* 0x000fe80003800200 */
[----:B------:R-:W-:Y:S05]  /*0cd0*/  @P4 BRA `(.L_x_21) ;  /* 0x0000000000144947 */ /* 0x000fea0003800000 */
[----:B------:R-:W-:-:S13]  /*0ce0*/  ISETP.NE.AND P2, PT, RZ, UR10, PT ;  /* 0x0000000aff007c0c */ /* 0x000fda000bf45270 */
[----:B012---:R-:W2:Y:S04]  /*0cf0*/  @!P2 LDG.E.U8 R21, desc[UR8][R8.64] ;  /* 0x000000080815a981 */ /* 0x007ea8000c1e1100 */
[----:B------:R-:W3:Y:S04]  /*0d00*/  @P2 LDG.E.U8 R23, desc[UR8][R16.64] ;  /* 0x0000000810172981 */ /* 0x000ee8000c1e1100 */
[----:B--2---:R4:W-:Y:S04]  /*0d10*/  @!P2 STS.U8 [R0], R21 ;  /* 0x000000150000a388 */ /* 0x0049e80000000000 */
[----:B---3--:R4:W-:Y:S02]  /*0d20*/  @P2 STS.U8 [R0], R23 ;  /* 0x0000001700002388 */ /* 0x0089e40000000000 */
.L_x_21:
[----:B------:R-:W-:Y:S05]  /*0d30*/  BSYNC.RECONVERGENT B1 ;  /* 0x0000000000017941 */ /* 0x000fea0003800200 */
.L_x_20:
[----:B------:R-:W-:Y:S04]  /*0d40*/  BSSY.RECONVERGENT B1, `(.L_x_22) ;  /* 0x0000009000017945 */ /* 0x000fe80003800200 */
[----:B------:R-:W-:Y:S05]  /*0d50*/  @P3 BRA `(.L_x_23) ;  /* 0x00000000001c3947 */ /* 0x000fea0003800000 */
[----:B------:R-:W3:Y:S02]  /*0d60*/  LDC R20, c[0x0][0x374] ;  /* 0x0000dd00ff147b82 */ /* 0x000ee40000000800 */
[----:B---3--:R-:W-:-:S05]  /*0d70*/  VIADD R20, R20, 0xffffffff ;  /* 0xffffffff14147836 */ /* 0x008fca0000000000 */
[----:B------:R-:W-:-:S13]  /*0d80*/  ISETP.NE.AND P2, PT, R20, UR10, PT ;  /* 0x0000000a14007c0c */ /* 0x000fda000bf45270 */
[----:B0-----:R-:W3:Y:S04]  /*0d90*/  @P2 LDG.E.U8 R22, desc[UR8][R10.64] ;  /* 0x000000080a162981 */ /* 0x001ee8000c1e1100 */
[----:B------:R-:W5:Y:S04]  /*0da0*/  @!P2 LDG.E.U8 R20, desc[UR8][R18.64] ;  /* 0x000000081214a981 */ /* 0x000f68000c1e1100 */
[----:B---3--:R3:W-:Y:S04]  /*0db0*/  @P2 STS.U8 [R25+UR4+0x2], R22 ;  /* 0x0000021619002988 */ /* 0x0087e80008000004 */
[----:B-----5:R3:W-:Y:S02]  /*0dc0*/  @!P2 STS.U8 [R25+UR4+0x2], R20 ;  /* 0x000002141900a988 */ /* 0x0207e40008000004 */
.L_x_23:
[----:B------:R-:W-:Y:S05]  /*0dd0*/  BSYNC.RECONVERGENT B1 ;  /* 0x0000000000017941 */ /* 0x000fea0003800200 */
.L_x_22:
[----:B------:R-:W-:Y:S04]  /*0de0*/  BSSY.RECONVERGENT B1, `(.L_x_24) ;  /* 0x000000d000017945 */ /* 0x000fe80003800200 */
[----:B------:R-:W-:Y:S05]  /*0df0*/  @P1 BRA `(.L_x_25) ;  /* 0x00000000002c1947 */ /* 0x000fea0003800000 */
[----:B------:R-:W-:-:S13]  /*0e00*/  ISETP.NE.AND P3, PT, RZ, UR10, PT ;  /* 0x0000000aff007c0c */ /* 0x000fda000bf65270 */
[C---:B---3--:R-:W-:Y:S02]  /*0e10*/  @!P3 VIADD R20, R3.reuse, 0xfffffc3f ;  /* 0xfffffc3f0314b836 */ /* 0x048fe40000000000 */
[----:B0-----:R-:W-:-:S03]  /*0e20*/  @P3 VIADD R22, R3, 0xfffffc1f ;  /* 0xfffffc1f03163836 */ /* 0x001fc60000000000 */
[----:B------:R-:W-:Y:S02]  /*0e30*/  @!P3 IADD3 R20, P1, PT, R20, UR12, RZ ;  /* 0x0000000c1414bc10 */ /* 0x000fe4000ff3e0ff */
[----:B------:R-:W-:-:S03]  /*0e40*/  @P3 IADD3 R22, P2, PT, R22, UR12, RZ ;  /* 0x0000000c16163c10 */ /* 0x000fc6000ff5e0ff */
[----:B-12-4-:R-:W-:Y:S02]  /*0e50*/  @!P3 IMAD.X R21, RZ, RZ, UR13, P1 ;  /* 0x0000000dff15be24 */ /* 0x016fe400088e06ff */
[----:B------:R-:W-:-:S04]  /*0e60*/  @P3 IMAD.X R23, RZ, RZ, UR13, P2 ;  /* 0x0000000dff173e24 */ /* 0x000fc800090e06ff */
[----:B------:R-:W2:Y:S04]  /*0e70*/  @!P3 LDG.E.U8 R21, desc[UR8][R20.64] ;  /* 0x000000081415b981 */ /* 0x000ea8000c1e1100 */
[----:B------:R-:W3:Y:S04]  /*0e80*/  @P3 LDG.E.U8 R23, desc[UR8][R22.64] ;  /* 0x0000000816173981 */ /* 0x000ee8000c1e1100 */
[----:B--2---:R0:W-:Y:S04]  /*0e90*/  @!P3 STS.U8 [R2+0xc], R21 ;  /* 0x00000c150200b388 */ /* 0x0041e80000000000 */
[----:B---3--:R0:W-:Y:S02]  /*0ea0*/  @P3 STS.U8 [R2+0xc], R23 ;  /* 0x00000c1702003388 */ /* 0x0081e40000000000 */
.L_x_25:
[----:B------:R-:W-:Y:S05]  /*0eb0*/  BSYNC.RECONVERGENT B1 ;  /* 0x0000000000017941 */ /* 0x000fea0003800200 */
.L_x_24:
[----:B------:R-:W-:Y:S04]  /*0ec0*/  BSSY.RECONVERGENT B1, `(.L_x_15) ;  /* 0x000000f000017945 */ /* 0x000fe80003800200 */
[----:B------:R-:W-:Y:S05]  /*0ed0*/  @P0 BRA `(.L_x_26) ;  /* 0x0000000000340947 */ /* 0x000fea0003800000 */
[----:B---3--:R-:W3:Y:S02]  /*0ee0*/  LDC R20, c[0x0][0x374] ;  /* 0x0000dd00ff147b82 */ /* 0x008ee40000000800 */
[----:B---3--:R-:W-:-:S05]  /*0ef0*/  VIADD R20, R20, 0xffffffff ;  /* 0xffffffff14147836 */ /* 0x008fca0000000000 */
[----:B------:R-:W-:-:S13]  /*0f00*/  ISETP.NE.AND P0, PT, R20, UR10, PT ;  /* 0x0000000a14007c0c */ /* 0x000fda000bf05270 */
[C---:B------:R-:W-:Y:S02]  /*0f10*/  @P0 VIADD R20, R3.reuse, 0xfffffc21 ;  /* 0xfffffc2103140836 */ /* 0x040fe40000000000 */
[----:B0-----:R-:W-:-:S03]  /*0f20*/  @!P0 VIADD R22, R3, 0xfffffc01 ;  /* 0xfffffc0103168836 */ /* 0x001fc60000000000 */
[----:B------:R-:W-:Y:S02]  /*0f30*/  @P0 IADD3 R20, P1, PT, R20, UR12, RZ ;  /* 0x0000000c14140c10 */ /* 0x000fe4000ff3e0ff */
[----:B------:R-:W-:-:S03]  /*0f40*/  @!P0 IADD3 R22, P2, PT, R22, UR12, RZ ;  /* 0x0000000c16168c10 */ /* 0x000fc6000ff5e0ff */
[----:B-12-4-:R-:W-:Y:S02]  /*0f50*/  @P0 IMAD.X R21, RZ, RZ, UR13, P1 ;  /* 0x0000000dff150e24 */ /* 0x016fe400088e06ff */
[----:B------:R-:W-:-:S04]  /*0f60*/  @!P0 IMAD.X R23, RZ, RZ, UR13, P2 ;  /* 0x0000000dff178e24 */ /* 0x000fc800090e06ff */
[----:B------:R-:W2:Y:S04]  /*0f70*/  @P0 LDG.E.U8 R21, desc[UR8][R20.64] ;  /* 0x0000000814150981 */ /* 0x000ea8000c1e1100 */
[----:B------:R-:W3:Y:S04]  /*0f80*/  @!P0 LDG.E.U8 R23, desc[UR8][R22.64] ;  /* 0x0000000816178981 */ /* 0x000ee8000c1e1100 */
[----:B--2---:R0:W-:Y:S04]  /*0f90*/  @P0 STS.U8 [R0+0xe], R21 ;  /* 0x00000e1500000388 */ /* 0x0041e80000000000 */
[----:B---3--:R0:W-:Y:S02]  /*0fa0*/  @!P0 STS.U8 [R0+0xe], R23 ;  /* 0x00000e1700008388 */ /* 0x0081e40000000000 */
.L_x_26:
[----:B------:R-:W-:Y:S05]  /*0fb0*/  BSYNC.RECONVERGENT B1 ;  /* 0x0000000000017941 */ /* 0x000fea0003800200 */
.L_x_15:
[----:B------:R-:W5:Y:S01]  /*0fc0*/  LDCU UR5, c[0x0][0x374] ;  /* 0x00006e80ff0577ac */ /* 0x000f620008000800 */
[----:B---3--:R-:W-:-:S05]  /*0fd0*/  VIADD R20, R3, 0x20 ;  /* 0x0000002003147836 */ /* 0x008fca0000000000 */
[----:B------:R-:W-:-:S05]  /*0fe0*/  IADD3 R20, P0, PT, R20, UR12, RZ ;  /* 0x0000000c14147c10 */ /* 0x000fca000ff1e0ff */
[----:B012-4-:R-:W-:Y:S01]  /*0ff0*/  IMAD.X R21, RZ, RZ, UR13, P0 ;  /* 0x0000000dff157e24 */ /* 0x017fe200080e06ff */
[----:B-----5:R-:W-:-:S04]  /*1000*/  UIADD3 UR5, UPT, UPT, UR5, -0x1, URZ ;  /* 0xffffffff05057890 */ /* 0x020fc8000fffe0ff */
[----:B------:R-:W-:Y:S02]  /*1010*/  UISETP.NE.OR UP1, UPT, UR10, UR5, !UP0 ;  /* 0x000000050a00728c */ /* 0x000fe4000c725670 */
[----:B------:R-:W-:-:S09]  /*1020*/  UISETP.NE.OR UP0, UPT, UR10, URZ, !UP0 ;  /* 0x000000ff0a00728c */ /* 0x000fd2000c705670 */
[----:B------:R-:W-:Y:S05]  /*1030*/  BRA.U UP0, `(.L_x_27) ;  /* 0x0000000100807547 */ /* 0x000fea000b800000 */
[----:B------:R-:W-:Y:S01]  /*1040*/  VIADD R22, R4, 0xffffffff ;  /* 0xffffffff04167836 */ /* 0x000fe20000000000 */
[----:B------:R-:W-:-:S04]  /*1050*/  ISETP.NE.AND P6, PT, R24, RZ, PT ;  /* 0x000000ff1800720c */ /* 0x000fc80003fc5270 */
[----:B------:R-:W-:-:S09]  /*1060*/  ISETP.NE.AND P0, PT, R25, R22, PT ;  /* 0x000000161900720c */ /* 0x000fd20003f05270 */
[----:B------:R-:W2:Y:S01]  /*1070*/  @!P6 LDG.E.U8 R28, desc[UR8][R12.64] ;  /* 0x000000080c1ce981 */ /* 0x000ea2000c1e1100 */
[----:B------:R-:W-:-:S03]  /*1080*/  VIADD R23, R5, 0xffffffff ;  /* 0xffffffff05177836 */ /* 0x000fc60000000000 */
[----:B------:R-:W3:Y:S01]  /*1090*/  @!P0 LDG.E.U8 R26, desc[UR8][R14.64] ;  /* 0x000000080e1a8981 */ /* 0x000ee2000c1e1100 */
[----:B------:R-:W-:Y:S02]  /*10a0*/  ISETP.NE.AND P4, PT, R25, RZ, PT ;  /* 0x000000ff1900720c */ /* 0x000fe40003f85270 */
[----:B------:R-:W-:-:S04]  /*10b0*/  ISETP.NE.AND P3, PT, R24, R23, PT ;  /* 0x000000171800720c */ /* 0x000fc80003f65270 */
[----:B------:R-:W-:Y:S02]  /*10c0*/  ISETP.NE.OR P1, PT, R25, RZ, P3 ;  /* 0x000000ff1900720c */ /* 0x000fe40001f25670 */
[----:B------:R-:W-:-:S05]  /*10d0*/  ISETP.NE.OR P2, PT, R24, R23, P0 ;  /* 0x000000171800720c */ /* 0x000fca0000745670 */
[----:B------:R0:W4:Y:S04]  /*10e0*/  @!P4 LDG.E.U8 R29, desc[UR8][R6.64+0x1f] ;  /* 0x00001f08061dc981 */ /* 0x000128000c1e1100 */
[----:B------:R-:W5:Y:S02]  /*10f0*/  @!P3 LDG.E.U8 R27, desc[UR8][R20.64] ;  /* 0x00000008141bb981 */ /* 0x000f64000c1e1100 */
[----:B------:R-:W-:-:S05]  /*1100*/  @!P1 VIADD R22, R3, 0x3f ;  /* 0x0000003f03169836 */ /* 0x000fca0000000000 */
[----:B------:R-:W-:Y:S01]  /*1110*/  @!P1 IADD3 R22, P5, PT, R22, UR12, RZ ;  /* 0x0000000c16169c10 */ /* 0x000fe2000ffbe0ff */
[----:B0-----:R-:W-:-:S04]  /*1120*/  @!P2 VIADD R6, R3, 0x21 ;  /* 0x000000210306a836 */ /* 0x001fc80000000000 */
[----:B------:R-:W-:Y:S01]  /*1130*/  @!P1 IMAD.X R23, RZ, RZ, UR13, P5 ;  /* 0x0000000dff179e24 */ /* 0x000fe2000a8e06ff */
[----:B------:R-:W-:-:S05]  /*1140*/  LOP3.LUT P5, RZ, R24, R25, RZ, 0xfc, !PT ;  /* 0x0000001918ff7212 */ /* 0x000fca00078afcff */
[----:B------:R-:W4:Y:S08]  /*1150*/  @!P1 LDG.E.U8 R23, desc[UR8][R22.64] ;  /* 0x0000000816179981 */ /* 0x000f30000c1e1100 */
[----:B------:R-:W4:Y:S04]  /*1160*/  @!P5 LDG.E.U8 R22, desc[UR8][R8.64] ;  /* 0x000000080816d981 */ /* 0x000f28000c1e1100 */
[----:B--2---:R0:W-:Y:S04]  /*1170*/  @!P6 STS.U8 [R25+UR4+0x1], R28 ;  /* 0x0000011c1900e988 */ /* 0x0041e80008000004 */
[----:B---3--:R1:W-:Y:S01]  /*1180*/  @!P0 STS.U8 [R0+0x8], R26 ;  /* 0x0000081a00008388 */ /* 0x0083e20000000000 */
[----:B------:R-:W-:-:S02]  /*1190*/  ISETP.NE.OR P0, PT, R24, RZ, P0 ;  /* 0x000000ff1800720c */ /* 0x000fc40000705670 */
[----:B------:R-:W-:-:S05]  /*11a0*/  @!P2 IADD3 R6, P6, PT, R6, UR12, RZ ;  /* 0x0000000c0606ac10 */ /* 0x000fca000ffde0ff */
[----:B------:R-:W-:-:S06]  /*11b0*/  @!P2 IMAD.X R7, RZ, RZ, UR13, P6 ;  /* 0x0000000dff07ae24 */ /* 0x000fcc000b0e06ff */
[----:B0-----:R-:W2:Y:S04]  /*11c0*/  @!P0 LDG.E.U8 R28, desc[UR8][R10.64] ;  /* 0x000000080a1c8981 */ /* 0x001ea8000c1e1100 */
[----:B------:R-:W3:Y:S04]  /*11d0*/  @!P2 LDG.E.U8 R7, desc[UR8][R6.64] ;  /* 0x000000080607a981 */ /* 0x000ee8000c1e1100 */
[----:B-----5:R1:W-:Y:S04]  /*11e0*/  @!P3 STS.U8 [R0+0xd], R27 ;  /* 0x00000d1b0000b388 */ /* 0x0203e80000000000 */
[----:B----4-:R1:W-:Y:S04]  /*11f0*/  @!P4 STS.U8 [R2+0x6], R29 ;  /* 0x0000061d0200c388 */ /* 0x0103e80000000000 */
[----:B--2---:R1:W-:Y:S04]  /*1200*/  @!P0 STS.U8 [R25+UR4+0x2], R28 ;  /* 0x0000021c19008988 */ /* 0x0043e80008000004 */
[----:B------:R1:W-:Y:S04]  /*1210*/  @!P5 STS.U8 [R0], R22 ;  /* 0x000000160000d388 */ /* 0x0003e80000000000 */
[----:B---3--:R1:W-:Y:S04]  /*1220*/  @!P2 STS.U8 [R0+0xe], R7 ;  /* 0x00000e070000a388 */ /* 0x0083e80000000000 */
[----:B------:R1:W-:Y:S02]  /*1230*/  @!P1 STS.U8 [R2+0xc], R23 ;  /* 0x00000c1702009388 */ /* 0x0003e40000000000 */
.L_x_27:
[----:B------:R-:W-:Y:S05]  /*1240*/  BRA.U UP1, `(.L_x_3) ;  /* 0x00000001017c7547 */ /* 0x000fea000b800000 */
[----:B------:R-:W-:Y:S01]  /*1250*/  VIADD R5, R5, 0xffffffff ;  /* 0xffffffff05057836 */ /* 0x000fe20000000000 */
[----:B------:R-:W-:-:S04]  /*1260*/  ISETP.NE.AND P0, PT, R24, RZ, PT ;  /* 0x000000ff1800720c */ /* 0x000fc80003f05270 */
[----:B------:R-:W-:-:S09]  /*1270*/  ISETP.NE.AND P1, PT, R24, R5, PT ;  /* 0x000000051800720c */ /* 0x000fd20003f25270 */
[----:B------:R-:W2:Y:S04]  /*1280*/  @!P0 LDG.E.U8 R12, desc[UR8][R12.64] ;  /* 0x000000080c0c8981 */ /* 0x000ea8000c1e1100 */
[----:B------:R-:W3:Y:S01]  /*1290*/  @!P1 LDG.E.U8 R21, desc[UR8][R20.64] ;  /* 0x0000000814159981 */ /* 0x000ee2000c1e1100 */
[C---:B------:R-:W-:Y:S01]  /*12a0*/  ISETP.NE.AND P2, PT, R25.reuse, RZ, PT ;  /* 0x000000ff1900720c */ /* 0x040fe20003f45270 */
[----:B------:R-:W-:Y:S01]  /*12b0*/  VIADD R6, R4, 0xffffffff ;  /* 0xffffffff04067836 */ /* 0x000fe20000000000 */
[----:B------:R-:W-:Y:S04]  /*12c0*/  BSSY.RECONVERGENT B1, `(.L_x_28) ;  /* 0x0000010000017945 */ /* 0x000fe80003800200 */
[----:B------:R-:W-:Y:S01]  /*12d0*/  ISETP.NE.AND P4, PT, R25, R6, PT ;  /* 0x000000061900720c */ /* 0x000fe20003f85270 */
[----:B--2---:R0:W-:Y:S04]  /*12e0*/  @!P0 STS.U8 [R25+UR4+0x1], R12 ;  /* 0x0000010c19008988 */ /* 0x0041e80008000004 */
[----:B---3--:R0:W-:Y:S02]  /*12f0*/  @!P1 STS.U8 [R0+0xd], R21 ;  /* 0x00000d1500009388 */ /* 0x0081e40000000000 */
[----:B------:R-:W-:Y:S06]  /*1300*/  @P2 BRA `(.L_x_29) ;  /* 0x00000000002c2947 */ /* 0x000fec0003800000 */
[----:B------:R-:W-:Y:S01]  /*1310*/  VIADD R5, R4, 0xffffffff ;  /* 0xffffffff04057836 */ /* 0x000fe20000000000 */
[----:B------:R-:W2:Y:S04]  /*1320*/  LDG.E.U8 R9, desc[UR8][R8.64] ;  /* 0x0000000808097981 */ /* 0x000ea8000c1e1100 */
[----:B------:R-:W-:Y:S01]  /*1330*/  ISETP.NE.AND P2, PT, R24, R5, PT ;  /* 0x000000051800720c */ /* 0x000fe20003f45270 */
[----:B------:R-:W3:-:S12]  /*1340*/  @!P0 LDG.E.U8 R16, desc[UR8][R16.64] ;  /* 0x0000000810108981 */ /* 0x000ed8000c1e1100 */
[----:B------:R-:W-:-:S05]  /*1350*/  @!P2 VIADD R4, R3, 0x1f ;  /* 0x0000001f0304a836 */ /* 0x000fca0000000000 */
[----:B------:R-:W-:-:S05]  /*1360*/  @!P2 IADD3 R4, P3, PT, R4, UR12, RZ ;  /* 0x0000000c0404ac10 */ /* 0x000fca000ff7e0ff */
[----:B------:R-:W-:-:S06]  /*1370*/  @!P2 IMAD.X R5, RZ, RZ, UR13, P3 ;  /* 0x0000000dff05ae24 */ /* 0x000fcc00098e06ff */
[----:B------:R-:W4:Y:S04]  /*1380*/  @!P2 LDG.E.U8 R5, desc[UR8][R4.64] ;  /* 0x000000080405a981 */ /* 0x000f28000c1e1100 */
[----:B--2---:R2:W-:Y:S04]  /*1390*/  STS.U8 [R2+0x6], R9 ;  /* 0x0000060902007388 */ /* 0x0045e80000000000 */
[----:B---3--:R2:W-:Y:S04]  /*13a0*/  @!P0 STS.U8 [UR4], R16 ;  /* 0x00000010ff008988 */ /* 0x0085e80008000004 */
[----:B----4-:R2:W-:Y:S02]  /*13b0*/  @!P2 STS.U8 [R2+0xc], R5 ;  /* 0x00000c050200a388 */ /* 0x0105e40000000000 */
.L_x_29:
[----:B------:R-:W-:Y:S05]  /*13c0*/  BSYNC.RECONVERGENT B1 ;  /* 0x0000000000017941 */ /* 0x000fea0003800200 */
.L_x_28:
[----:B------:R-:W-:Y:S05]  /*13d0*/  @P4 BRA `(.L_x_3) ;  /* 0x0000000000184947 */ /* 0x000fea0003800000 */
[----:B------:R-:W3:Y:S04]  /*13e0*/  LDG.E.U8 R11, desc[UR8][R10.64] ;  /* 0x000000080a0b7981 */ /* 0x000ee8000c1e1100 */
[----:B------:R-:W4:Y:S04]  /*13f0*/  @!P0 LDG.E.U8 R18, desc[UR8][R18.64] ;  /* 0x0000000812128981 */ /* 0x000f28000c1e1100 */
[----:B------:R-:W5:Y:S04]  /*1400*/  @!P1 LDG.E.U8 R15, desc[UR8][R14.64] ;  /* 0x000000080e0f9981 */ /* 0x000f68000c1e1100 */
[----:B---3--:R3:W-:Y:S04]  /*1410*/  STS.U8 [R0+0x8], R11 ;  /* 0x0000080b00007388 */ /* 0x0087e80000000000 */
[----:B----4-:R3:W-:Y:S04]  /*1420*/  @!P0 STS.U8 [R25+UR4+0x2], R18 ;  /* 0x0000021219008988 */ /* 0x0107e80008000004 */
[----:B-----5:R3:W-:Y:S02]  /*1430*/  @!P1 STS.U8 [R0+0xe], R15 ;  /* 0x00000e0f00009388 */ /* 0x0207e40000000000 */
.L_x_3:
[----:B------:R-:W-:Y:S05]  /*1440*/  BSYNC.RECONVERGENT B0 ;  /* 0x0000000000007941 */ /* 0x000fea0003800200 */
.L_x_0:
[----:B------:R-:W-:Y:S06]  /*1450*/  BAR.SYNC.DEFER_BLOCKING 0x0 ;  /* 0x0000000000007b1d */ /* 0x000fec0000010000 */
[----:B------:R-:W4:Y:S01]  /*1460*/  LDCU.64 UR6, c[0x0][0x388] ;  /* 0x00007100ff0677ac */ /* 0x000f220008000a00 */
[----:B012---:R-:W-:Y:S04]  /*1470*/  LDS.S8 R2, [R0] ;  /* 0x0000000000027984 */ /* 0x007fe80000000200 */
[----:B------:R-:W-:Y:S04]  /*1480*/  LDS.S8 R5, [R0+0x1] ;  /* 0x0000010000057984 */ /* 0x000fe80000000200 */
[----:B------:R-:W0:Y:S04]  /*1490*/  LDS.S8 R4, [R0+0x2] ;  /* 0x0000020000047984 */ /* 0x000e280000000200 */
[----:B------:R-:W-:Y:S04]  /*14a0*/  LDS.S8 R7, [R0+0x6] ;  /* 0x0000060000077984 */ /* 0x000fe80000000200 */
[----:B------:R-:W1:Y:S04]  /*14b0*/  LDS.U8 R10, [R0+0x7] ;  /* 0x00000700000a7984 */ /* 0x000e680000000000 */
[----:B------:R-:W2:Y:S04]  /*14c0*/  LDS.S8 R6, [R0+0x8] ;  /* 0x0000080000067984 */ /* 0x000ea80000000200 */
[----:B------:R-:W-:Y:S04]  /*14d0*/  LDS.S8 R9, [R0+0xc] ;  /* 0x00000c0000097984 */ /* 0x000fe80000000200 */
[----:B------:R-:W5:Y:S04]  /*14e0*/  LDS.S8 R8, [R0+0xd] ;  /* 0x00000d0000087984 */ /* 0x000f680000000200 */
[----:B---3--:R-:W3:Y:S01]  /*14f0*/  LDS.S8 R11, [R0+0xe] ;  /* 0x00000e00000b7984 */ /* 0x008ee20000000200 */
[----:B0-----:R-:W-:-:S02]  /*1500*/  IADD3 R2, PT, PT, R4, R5, R2 ;  /* 0x0000000504027210 */ /* 0x001fc40007ffe002 */
[----:B-1----:R-:W-:Y:S02]  /*1510*/  ISETP.NE.AND P0, PT, R10, 0x31, PT ;  /* 0x000000310a00780c */ /* 0x002fe40003f05270 */
[----:B--2---:R-:W-:Y:S01]  /*1520*/  IADD3 R2, PT, PT, R6, R2, R7 ;  /* 0x0000000206027210 */ /* 0x004fe20007ffe007 */
[----:B------:R-:W-:-:S03]  /*1530*/  IMAD.MOV.U32 R6, RZ, RZ, 0x30 ;  /* 0x00000030ff067424 */ /* 0x000fc600078e00ff */
[----:B-----5:R-:W-:-:S05]  /*1540*/  IADD3 R2, PT, PT, R8, R2, R9 ;  /* 0x0000000208027210 */ /* 0x020fca0007ffe009 */
[----:B---3--:R-:W-:-:S04]  /*1550*/  IMAD.IADD R2, R2, 0x1, R11 ;  /* 0x0000000102027824 */ /* 0x008fc800078e020b */
[C---:B------:R-:W-:Y:S01]  /*1560*/  @!P0 VIADD R4, R2.reuse, 0xfffffe7c ;  /* 0xfffffe7c02048836 */ /* 0x040fe20000000000 */
[----:B------:R-:W-:Y:S02]  /*1570*/  @P0 ISETP.NE.AND P2, PT, R2, 0x183, PT ;  /* 0x000001830200080c */ /* 0x000fe40003f45270 */
[----:B----4-:R-:W-:Y:S02]  /*1580*/  IADD3 R2, P3, PT, R3, UR6, RZ ;  /* 0x0000000603027c10 */ /* 0x010fe4000ff7e0ff */
[----:B------:R-:W-:-:S03]  /*1590*/  @!P0 ISETP.GE.U32.AND P1, PT, R4, -0x2, PT ;  /* 0xfffffffe0400880c */ /* 0x000fc60003f26070 */
[----:B------:R-:W-:Y:S01]  /*15a0*/  IMAD.X R3, RZ, RZ, UR7, P3 ;  /* 0x00000007ff037e24 */ /* 0x000fe200098e06ff */
[C---:B------:R-:W-:Y:S02]  /*15b0*/  @!P0 SEL R5, R6.reuse, 0x31, !P1 ;  /* 0x0000003106058807 */ /* 0x040fe40004800000 */
[----:B------:R-:W-:-:S05]  /*15c0*/  @P0 SEL R5, R6, 0x31, P2 ;  /* 0x0000003106050807 */ /* 0x000fca0001000000 */
[----:B------:R-:W-:Y:S01]  /*15d0*/  STG.E.U8 desc[UR8][R2.64], R5 ;  /* 0x0000000502007986 */ /* 0x000fe2000c101108 */
[----:B------:R-:W-:Y:S05]  /*15e0*/  EXIT ;  /* 0x000000000000794d */ /* 0x000fea0003800000 */
.L_x_30:
[----:B------:R-:W-:-:S00]  /*15f0*/  BRA `(.L_x_30) ;  /* 0xfffffffc00fc7947 */ /* 0x000fc0000383ffff */
[----:B------:R-:W-:-:S00]  /*1600*/  NOP ;  /* 0x0000000000007918 */ /* 0x000fc00000000000 */
[----:B------:R-:W-:-:S00]  /*1610*/  NOP ;  /* 0x0000000000007918 */ /* 0x000fc00000000000 */
[----:B------:R-:W-:-:S00]  /*1620*/  NOP ;  /* 0x0000000000007918 */ /* 0x000fc00000000000 */
[----:B------:R-:W-:-:S00]  /*1630*/  NOP ;  /* 0x0000000000007918 */ /* 0x000fc00000000000 */
[----:B------:R-:W-:-:S00]  /*1640*/  NOP ;  /* 0x0000000000007918 */ /* 0x000fc00000000000 */
[----:B------:R-:W-:-:S00]  /*1650*/  NOP ;  /* 0x0000000000007918 */ /* 0x000fc00000000000 */
[----:B------:R-:W-:-:S00]  /*1660*/  NOP ;  /* 0x0000000000007918 */ /* 0x000fc00000000000 */
[----:B------:R-:W-:-:S00]  /*1670*/  NOP ;  /* 0x0000000000007918 */ /* 0x000fc00000000000 */
.L_x_31:


//--------------------- .nv.shared._Z6kernelPKcPc --------------------------
	.section	.nv.shared._Z6kernelPKcPc,"aw",@nobits
	.sectionflags	@""
.nv.shared._Z6kernelPKcPc:
	.zero		1060


//--------------------- .nv.shared.reserved.0     --------------------------
	.section	.nv.shared.reserved.0,"aw",@nobits
	.weak		__nv_reservedSMEM_offset_0_alias
	.size		__nv_reservedSMEM_offset_0_alias, 0, 64
	.other		__nv_reservedSMEM_offset_0_alias,@"STO_CUDA_RESERVED_SHARED STV_DEFAULT"
__nv_reservedSMEM_offset_0_alias:
	.zero		0
	.zero		64


//--------------------- .nv.constant0._Z6kernelPKcPc --------------------------
	.section	.nv.constant0._Z6kernelPKcPc,"a",@progbits
	.sectionflags	@""
	.align	4
.nv.constant0._Z6kernelPKcPc:
	.zero		912


//--------------------- SYMBOLS --------------------------

	.type		.nv.reservedSmem.offset0,@object
	.size		.nv.reservedSmem.offset0,0x4
	.type		.nv.reservedSmem.cap,@object
	.size		.nv.reservedSmem.cap,0x4
